//
// Generated by NVIDIA NVVM Compiler
//
// Compiler Build ID: CL-36424714
// Cuda compilation tools, release 13.0, V13.0.88
// Based on NVVM 20.0.0
//

.version 9.0
.target sm_100
.address_size 64

	// .globl	_Z31clocs_compute_iou_sparse_kerneliPKfiS0_S0_S0_S0_Pf

.visible .entry _Z31clocs_compute_iou_sparse_kerneliPKfiS0_S0_S0_S0_Pf(
	.param .u32 _Z31clocs_compute_iou_sparse_kerneliPKfiS0_S0_S0_S0_Pf_param_0,
	.param .u64 .ptr .align 1 _Z31clocs_compute_iou_sparse_kerneliPKfiS0_S0_S0_S0_Pf_param_1,
	.param .u32 _Z31clocs_compute_iou_sparse_kerneliPKfiS0_S0_S0_S0_Pf_param_2,
	.param .u64 .ptr .align 1 _Z31clocs_compute_iou_sparse_kerneliPKfiS0_S0_S0_S0_Pf_param_3,
	.param .u64 .ptr .align 1 _Z31clocs_compute_iou_sparse_kerneliPKfiS0_S0_S0_S0_Pf_param_4,
	.param .u64 .ptr .align 1 _Z31clocs_compute_iou_sparse_kerneliPKfiS0_S0_S0_S0_Pf_param_5,
	.param .u64 .ptr .align 1 _Z31clocs_compute_iou_sparse_kerneliPKfiS0_S0_S0_S0_Pf_param_6,
	.param .u64 .ptr .align 1 _Z31clocs_compute_iou_sparse_kerneliPKfiS0_S0_S0_S0_Pf_param_7
)
{
	.reg .pred 	%p<6>;
	.reg .b32 	%r<19>;
	.reg .b32 	%f<33>;
	.reg .b64 	%rd<34>;

	ld.param.u32 	%r4, [_Z31clocs_compute_iou_sparse_kerneliPKfiS0_S0_S0_S0_Pf_param_0];
	ld.param.u64 	%rd6, [_Z31clocs_compute_iou_sparse_kerneliPKfiS0_S0_S0_S0_Pf_param_1];
	ld.param.u32 	%r5, [_Z31clocs_compute_iou_sparse_kerneliPKfiS0_S0_S0_S0_Pf_param_2];
	ld.param.u64 	%rd7, [_Z31clocs_compute_iou_sparse_kerneliPKfiS0_S0_S0_S0_Pf_param_3];
	ld.param.u64 	%rd9, [_Z31clocs_compute_iou_sparse_kerneliPKfiS0_S0_S0_S0_Pf_param_4];
	ld.param.u64 	%rd10, [_Z31clocs_compute_iou_sparse_kerneliPKfiS0_S0_S0_S0_Pf_param_5];
	ld.param.u64 	%rd11, [_Z31clocs_compute_iou_sparse_kerneliPKfiS0_S0_S0_S0_Pf_param_6];
	ld.param.u64 	%rd8, [_Z31clocs_compute_iou_sparse_kerneliPKfiS0_S0_S0_S0_Pf_param_7];
	cvta.to.global.u64 	%rd1, %rd11;
	cvta.to.global.u64 	%rd2, %rd10;
	cvta.to.global.u64 	%rd3, %rd9;
	mov.u32 	%r6, %ctaid.x;
	shl.b32 	%r7, %r6, 4;
	mov.u32 	%r8, %tid.x;
	add.s32 	%r1, %r7, %r8;
	mov.u32 	%r9, %ctaid.y;
	shl.b32 	%r10, %r9, 4;
	mov.u32 	%r11, %tid.y;
	add.s32 	%r12, %r10, %r11;
	setp.ge.s32 	%p1, %r1, %r4;
	setp.ge.s32 	%p2, %r12, %r5;
	or.pred  	%p3, %p1, %p2;
	@%p3 bra 	$L__BB0_6;
	cvta.to.global.u64 	%rd12, %rd7;
	cvta.to.global.u64 	%rd13, %rd6;
	cvta.to.global.u64 	%rd14, %rd8;
	shl.b32 	%r13, %r1, 2;
	mul.wide.s32 	%rd15, %r13, 4;
	add.s64 	%rd4, %rd13, %rd15;
	shl.b32 	%r14, %r12, 2;
	mul.wide.u32 	%rd16, %r14, 4;
	add.s64 	%rd17, %rd12, %rd16;
	mad.lo.s32 	%r15, %r5, %r1, %r12;
	shl.b32 	%r16, %r15, 2;
	mul.wide.s32 	%rd18, %r16, 4;
	add.s64 	%rd5, %rd14, %rd18;
	ld.global.f32 	%f10, [%rd17+8];
	ld.global.f32 	%f11, [%rd17];
	sub.f32 	%f1, %f10, %f11;
	ld.global.f32 	%f2, [%rd17+12];
	ld.global.f32 	%f3, [%rd17+4];
	ld.global.f32 	%f4, [%rd4+8];
	min.f32 	%f12, %f4, %f10;
	ld.global.f32 	%f5, [%rd4];
	max.f32 	%f13, %f5, %f11;
	sub.f32 	%f6, %f12, %f13;
	setp.leu.f32 	%p4, %f6, 0f00000000;
	@%p4 bra 	$L__BB0_5;
	ld.global.f32 	%f7, [%rd4+12];
	min.f32 	%f17, %f7, %f2;
	ld.global.f32 	%f8, [%rd4+4];
	max.f32 	%f18, %f8, %f3;
	sub.f32 	%f9, %f17, %f18;
	setp.leu.f32 	%p5, %f9, 0f00000000;
	@%p5 bra 	$L__BB0_4;
	sub.f32 	%f22, %f4, %f5;
	sub.f32 	%f23, %f7, %f8;
	mul.f32 	%f24, %f22, %f23;
	sub.f32 	%f25, %f2, %f3;
	fma.rn.f32 	%f26, %f1, %f25, %f24;
	mul.f32 	%f27, %f6, %f9;
	sub.f32 	%f28, %f26, %f27;
	div.rn.f32 	%f29, %f27, %f28;
	st.global.f32 	[%rd5], %f29;
	mul.wide.s32 	%rd29, %r1, 4;
	add.s64 	%rd30, %rd3, %rd29;
	ld.global.f32 	%f30, [%rd30];
	st.global.f32 	[%rd5+4], %f30;
	mul.wide.u32 	%rd31, %r12, 4;
	add.s64 	%rd32, %rd2, %rd31;
	ld.global.f32 	%f31, [%rd32];
	st.global.f32 	[%rd5+8], %f31;
	add.s64 	%rd33, %rd1, %rd29;
	ld.global.f32 	%f32, [%rd33];
	st.global.f32 	[%rd5+12], %f32;
	bra.uni 	$L__BB0_6;
$L__BB0_4:
	mov.b32 	%r18, -1054867456;
	st.global.u32 	[%rd5], %r18;
	mul.wide.s32 	%rd24, %r1, 4;
	add.s64 	%rd25, %rd3, %rd24;
	ld.global.f32 	%f19, [%rd25];
	st.global.f32 	[%rd5+4], %f19;
	mul.wide.u32 	%rd26, %r12, 4;
	add.s64 	%rd27, %rd2, %rd26;
	ld.global.f32 	%f20, [%rd27];
	st.global.f32 	[%rd5+8], %f20;
	add.s64 	%rd28, %rd1, %rd24;
	ld.global.f32 	%f21, [%rd28];
	st.global.f32 	[%rd5+12], %f21;
	bra.uni 	$L__BB0_6;
$L__BB0_5:
	mov.b32 	%r17, -1054867456;
	st.global.u32 	[%rd5], %r17;
	mul.wide.s32 	%rd19, %r1, 4;
	add.s64 	%rd20, %rd3, %rd19;
	ld.global.f32 	%f14, [%rd20];
	st.global.f32 	[%rd5+4], %f14;
	mul.wide.u32 	%rd21, %r12, 4;
	add.s64 	%rd22, %rd2, %rd21;
	ld.global.f32 	%f15, [%rd22];
	st.global.f32 	[%rd5+8], %f15;
	add.s64 	%rd23, %rd1, %rd19;
	ld.global.f32 	%f16, [%rd23];
	st.global.f32 	[%rd5+12], %f16;
$L__BB0_6:
	ret;

}
	// .globl	_Z30clocs_compute_iou_dense_kerneliPKfiS0_PKiS0_S0_S0_PfPiS4_
.visible .entry _Z30clocs_compute_iou_dense_kerneliPKfiS0_PKiS0_S0_S0_PfPiS4_(
	.param .u32 _Z30clocs_compute_iou_dense_kerneliPKfiS0_PKiS0_S0_S0_PfPiS4__param_0,
	.param .u64 .ptr .align 1 _Z30clocs_compute_iou_dense_kerneliPKfiS0_PKiS0_S0_S0_PfPiS4__param_1,
	.param .u32 _Z30clocs_compute_iou_dense_kerneliPKfiS0_PKiS0_S0_S0_PfPiS4__param_2,
	.param .u64 .ptr .align 1 _Z30clocs_compute_iou_dense_kerneliPKfiS0_PKiS0_S0_S0_PfPiS4__param_3,
	.param .u64 .ptr .align 1 _Z30clocs_compute_iou_dense_kerneliPKfiS0_PKiS0_S0_S0_PfPiS4__param_4,
	.param .u64 .ptr .align 1 _Z30clocs_compute_iou_dense_kerneliPKfiS0_PKiS0_S0_S0_PfPiS4__param_5,
	.param .u64 .ptr .align 1 _Z30clocs_compute_iou_dense_kerneliPKfiS0_PKiS0_S0_S0_PfPiS4__param_6,
	.param .u64 .ptr .align 1 _Z30clocs_compute_iou_dense_kerneliPKfiS0_PKiS0_S0_S0_PfPiS4__param_7,
	.param .u64 .ptr .align 1 _Z30clocs_compute_iou_dense_kerneliPKfiS0_PKiS0_S0_S0_PfPiS4__param_8,
	.param .u64 .ptr .align 1 _Z30clocs_compute_iou_dense_kerneliPKfiS0_PKiS0_S0_S0_PfPiS4__param_9,
	.param .u64 .ptr .align 1 _Z30clocs_compute_iou_dense_kerneliPKfiS0_PKiS0_S0_S0_PfPiS4__param_10
)
{
	.reg .pred 	%p<11>;
	.reg .b32 	%r<31>;
	.reg .b32 	%f<31>;
	.reg .b64 	%rd<48>;

	ld.param.u32 	%r7, [_Z30clocs_compute_iou_dense_kerneliPKfiS0_PKiS0_S0_S0_PfPiS4__param_0];
	ld.param.u32 	%r8, [_Z30clocs_compute_iou_dense_kerneliPKfiS0_PKiS0_S0_S0_PfPiS4__param_2];
	ld.param.u64 	%rd9, [_Z30clocs_compute_iou_dense_kerneliPKfiS0_PKiS0_S0_S0_PfPiS4__param_3];
	ld.param.u64 	%rd11, [_Z30clocs_compute_iou_dense_kerneliPKfiS0_PKiS0_S0_S0_PfPiS4__param_4];
	ld.param.u64 	%rd12, [_Z30clocs_compute_iou_dense_kerneliPKfiS0_PKiS0_S0_S0_PfPiS4__param_5];
	ld.param.u64 	%rd13, [_Z30clocs_compute_iou_dense_kerneliPKfiS0_PKiS0_S0_S0_PfPiS4__param_7];
	ld.param.u64 	%rd14, [_Z30clocs_compute_iou_dense_kerneliPKfiS0_PKiS0_S0_S0_PfPiS4__param_8];
	ld.param.u64 	%rd15, [_Z30clocs_compute_iou_dense_kerneliPKfiS0_PKiS0_S0_S0_PfPiS4__param_9];
	ld.param.u64 	%rd16, [_Z30clocs_compute_iou_dense_kerneliPKfiS0_PKiS0_S0_S0_PfPiS4__param_10];
	cvta.to.global.u64 	%rd1, %rd15;
	cvta.to.global.u64 	%rd2, %rd13;
	cvta.to.global.u64 	%rd3, %rd12;
	cvta.to.global.u64 	%rd4, %rd14;
	cvta.to.global.u64 	%rd5, %rd11;
	cvta.to.global.u64 	%rd6, %rd16;
	mov.u32 	%r9, %ctaid.x;
	shl.b32 	%r10, %r9, 4;
	mov.u32 	%r11, %tid.x;
	add.s32 	%r1, %r10, %r11;
	mov.u32 	%r12, %ctaid.y;
	shl.b32 	%r13, %r12, 4;
	mov.u32 	%r14, %tid.y;
	add.s32 	%r15, %r13, %r14;
	setp.ge.s32 	%p1, %r1, %r7;
	setp.ge.s32 	%p2, %r15, %r8;
	or.pred  	%p3, %p1, %p2;
	@%p3 bra 	$L__BB1_11;
	ld.param.u64 	%rd46, [_Z30clocs_compute_iou_dense_kerneliPKfiS0_PKiS0_S0_S0_PfPiS4__param_1];
	cvta.to.global.u64 	%rd17, %rd9;
	cvta.to.global.u64 	%rd18, %rd46;
	shl.b32 	%r16, %r1, 2;
	mul.wide.s32 	%rd19, %r16, 4;
	add.s64 	%rd7, %rd18, %rd19;
	shl.b32 	%r17, %r15, 2;
	mul.wide.u32 	%rd20, %r17, 4;
	add.s64 	%rd21, %rd17, %rd20;
	ld.global.f32 	%f12, [%rd21+8];
	ld.global.f32 	%f13, [%rd21];
	sub.f32 	%f1, %f12, %f13;
	ld.global.f32 	%f2, [%rd21+12];
	ld.global.f32 	%f3, [%rd21+4];
	ld.global.f32 	%f4, [%rd7+8];
	min.f32 	%f14, %f4, %f12;
	ld.global.f32 	%f5, [%rd7];
	max.f32 	%f15, %f5, %f13;
	sub.f32 	%f6, %f14, %f15;
	setp.leu.f32 	%p4, %f6, 0f00000000;
	@%p4 bra 	$L__BB1_8;
	ld.global.f32 	%f7, [%rd7+12];
	min.f32 	%f18, %f7, %f2;
	ld.global.f32 	%f8, [%rd7+4];
	max.f32 	%f19, %f8, %f3;
	sub.f32 	%f9, %f18, %f19;
	setp.leu.f32 	%p7, %f9, 0f00000000;
	@%p7 bra 	$L__BB1_5;
	sub.f32 	%f22, %f4, %f5;
	sub.f32 	%f23, %f7, %f8;
	mul.f32 	%f24, %f22, %f23;
	sub.f32 	%f25, %f2, %f3;
	fma.rn.f32 	%f10, %f1, %f25, %f24;
	mul.f32 	%f11, %f6, %f9;
	atom.global.add.u32 	%r3, [%rd6], 1;
	ld.global.u32 	%r28, [%rd5];
	setp.ge.s32 	%p10, %r3, %r28;
	@%p10 bra 	$L__BB1_11;
	ld.param.u64 	%rd47, [_Z30clocs_compute_iou_dense_kerneliPKfiS0_PKiS0_S0_S0_PfPiS4__param_6];
	shl.b32 	%r29, %r3, 2;
	mul.wide.s32 	%rd36, %r29, 4;
	add.s64 	%rd37, %rd4, %rd36;
	shl.b32 	%r30, %r3, 1;
	mul.wide.s32 	%rd38, %r30, 4;
	add.s64 	%rd39, %rd1, %rd38;
	sub.f32 	%f26, %f10, %f11;
	div.rn.f32 	%f27, %f11, %f26;
	st.global.f32 	[%rd37], %f27;
	mul.wide.s32 	%rd40, %r1, 4;
	add.s64 	%rd41, %rd3, %rd40;
	ld.global.f32 	%f28, [%rd41];
	st.global.f32 	[%rd37+4], %f28;
	cvta.to.global.u64 	%rd42, %rd47;
	mul.wide.u32 	%rd43, %r15, 4;
	add.s64 	%rd44, %rd42, %rd43;
	ld.global.f32 	%f29, [%rd44];
	st.global.f32 	[%rd37+8], %f29;
	add.s64 	%rd45, %rd2, %rd40;
	ld.global.f32 	%f30, [%rd45];
	st.global.f32 	[%rd37+12], %f30;
	st.global.u32 	[%rd39], %r15;
	st.global.u32 	[%rd39+4], %r1;
	bra.uni 	$L__BB1_11;
$L__BB1_5:
	add.s32 	%r23, %r8, -1;
	setp.ne.s32 	%p8, %r15, %r23;
	@%p8 bra 	$L__BB1_11;
	atom.global.add.u32 	%r4, [%rd6], 1;
	ld.global.u32 	%r24, [%rd5];
	setp.ge.s32 	%p9, %r4, %r24;
	@%p9 bra 	$L__BB1_11;
	shl.b32 	%r25, %r4, 2;
	mul.wide.s32 	%rd29, %r25, 4;
	add.s64 	%rd30, %rd4, %rd29;
	shl.b32 	%r26, %r4, 1;
	mul.wide.s32 	%rd31, %r26, 4;
	add.s64 	%rd32, %rd1, %rd31;
	mov.b32 	%r27, -1054867456;
	st.global.u32 	[%rd30], %r27;
	mul.wide.s32 	%rd33, %r1, 4;
	add.s64 	%rd34, %rd3, %rd33;
	ld.global.f32 	%f20, [%rd34];
	st.global.f32 	[%rd30+4], %f20;
	st.global.u32 	[%rd30+8], %r27;
	add.s64 	%rd35, %rd2, %rd33;
	ld.global.f32 	%f21, [%rd35];
	st.global.f32 	[%rd30+12], %f21;
	st.global.u32 	[%rd32], %r15;
	st.global.u32 	[%rd32+4], %r1;
	bra.uni 	$L__BB1_11;
$L__BB1_8:
	add.s32 	%r18, %r8, -1;
	setp.ne.s32 	%p5, %r15, %r18;
	@%p5 bra 	$L__BB1_11;
	atom.global.add.u32 	%r5, [%rd6], 1;
	ld.global.u32 	%r19, [%rd5];
	setp.ge.s32 	%p6, %r5, %r19;
	@%p6 bra 	$L__BB1_11;
	shl.b32 	%r20, %r5, 2;
	mul.wide.s32 	%rd22, %r20, 4;
	add.s64 	%rd23, %rd4, %rd22;
	shl.b32 	%r21, %r5, 1;
	mul.wide.s32 	%rd24, %r21, 4;
	add.s64 	%rd25, %rd1, %rd24;
	mov.b32 	%r22, -1054867456;
	st.global.u32 	[%rd23], %r22;
	mul.wide.s32 	%rd26, %r1, 4;
	add.s64 	%rd27, %rd3, %rd26;
	ld.global.f32 	%f16, [%rd27];
	st.global.f32 	[%rd23+4], %f16;
	st.global.u32 	[%rd23+8], %r22;
	add.s64 	%rd28, %rd2, %rd26;
	ld.global.f32 	%f17, [%rd28];
	st.global.f32 	[%rd23+12], %f17;
	st.global.u32 	[%rd25], %r15;
	st.global.u32 	[%rd25+4], %r1;
$L__BB1_11:
	ret;

}
	// .globl	_Z21cos_similarity_kernelPKfS0_iiiPf
.visible .entry _Z21cos_similarity_kernelPKfS0_iiiPf(
	.param .u64 .ptr .align 1 _Z21cos_similarity_kernelPKfS0_iiiPf_param_0,
	.param .u64 .ptr .align 1 _Z21cos_similarity_kernelPKfS0_iiiPf_param_1,
	.param .u32 _Z21cos_similarity_kernelPKfS0_iiiPf_param_2,
	.param .u32 _Z21cos_similarity_kernelPKfS0_iiiPf_param_3,
	.param .u32 _Z21cos_similarity_kernelPKfS0_iiiPf_param_4,
	.param .u64 .ptr .align 1 _Z21cos_similarity_kernelPKfS0_iiiPf_param_5
)
{
	.reg .pred 	%p<13>;
	.reg .b32 	%r<30>;
	.reg .b32 	%f<134>;
	.reg .b64 	%rd<50>;

	ld.param.u64 	%rd12, [_Z21cos_similarity_kernelPKfS0_iiiPf_param_0];
	ld.param.u64 	%rd13, [_Z21cos_similarity_kernelPKfS0_iiiPf_param_1];
	ld.param.s32 	%rd14, [_Z21cos_similarity_kernelPKfS0_iiiPf_param_2];
	ld.param.u32 	%r13, [_Z21cos_similarity_kernelPKfS0_iiiPf_param_3];
	ld.param.u32 	%r12, [_Z21cos_similarity_kernelPKfS0_iiiPf_param_4];
	ld.param.u64 	%rd15, [_Z21cos_similarity_kernelPKfS0_iiiPf_param_5];
	cvta.to.global.u64 	%rd1, %rd13;
	cvta.to.global.u64 	%rd2, %rd12;
	cvta.to.global.u64 	%rd16, %rd15;
	mov.u32 	%r15, %ctaid.x;
	shl.b32 	%r16, %r15, 4;
	mov.u32 	%r17, %tid.x;
	add.s32 	%r18, %r16, %r17;
	cvt.u64.u32 	%rd17, %r18;
	mov.u32 	%r19, %ctaid.y;
	shl.b32 	%r20, %r19, 4;
	mov.u32 	%r21, %tid.y;
	add.s32 	%r22, %r20, %r21;
	cvt.u64.u32 	%rd18, %r22;
	cvt.s64.s32 	%rd19, %r12;
	mul.lo.s64 	%rd3, %rd19, %rd17;
	mul.lo.s64 	%rd4, %rd19, %rd18;
	cvt.s64.s32 	%rd20, %r13;
	mad.lo.s64 	%rd21, %rd20, %rd17, %rd18;
	shl.b64 	%rd22, %rd21, 2;
	add.s64 	%rd5, %rd16, %rd22;
	setp.ge.s64 	%p1, %rd17, %rd14;
	setp.ge.s32 	%p2, %r22, %r13;
	or.pred  	%p3, %p1, %p2;
	@%p3 bra 	$L__BB2_14;
	setp.lt.s32 	%p4, %r12, 1;
	mov.f32 	%f131, 0f00000000;
	mov.f32 	%f132, %f131;
	mov.f32 	%f133, %f131;
	@%p4 bra 	$L__BB2_13;
	and.b32  	%r1, %r12, 7;
	setp.lt.u32 	%p5, %r12, 8;
	mov.f32 	%f133, 0f00000000;
	mov.b32 	%r28, 0;
	mov.f32 	%f132, %f133;
	mov.f32 	%f131, %f133;
	@%p5 bra 	$L__BB2_5;
	and.b32  	%r28, %r12, 2147483640;
	neg.s32 	%r26, %r28;
	shl.b64 	%rd23, %rd3, 2;
	add.s64 	%rd24, %rd23, %rd2;
	add.s64 	%rd49, %rd24, 16;
	shl.b64 	%rd25, %rd4, 2;
	add.s64 	%rd26, %rd25, %rd1;
	add.s64 	%rd48, %rd26, 16;
	mov.f32 	%f133, 0f00000000;
$L__BB2_4:
	.pragma "nounroll";
	ld.global.f32 	%f41, [%rd49+-16];
	ld.global.f32 	%f42, [%rd48+-16];
	fma.rn.f32 	%f43, %f41, %f42, %f131;
	fma.rn.f32 	%f44, %f41, %f41, %f132;
	fma.rn.f32 	%f45, %f42, %f42, %f133;
	ld.global.f32 	%f46, [%rd49+-12];
	ld.global.f32 	%f47, [%rd48+-12];
	fma.rn.f32 	%f48, %f46, %f47, %f43;
	fma.rn.f32 	%f49, %f46, %f46, %f44;
	fma.rn.f32 	%f50, %f47, %f47, %f45;
	ld.global.f32 	%f51, [%rd49+-8];
	ld.global.f32 	%f52, [%rd48+-8];
	fma.rn.f32 	%f53, %f51, %f52, %f48;
	fma.rn.f32 	%f54, %f51, %f51, %f49;
	fma.rn.f32 	%f55, %f52, %f52, %f50;
	ld.global.f32 	%f56, [%rd49+-4];
	ld.global.f32 	%f57, [%rd48+-4];
	fma.rn.f32 	%f58, %f56, %f57, %f53;
	fma.rn.f32 	%f59, %f56, %f56, %f54;
	fma.rn.f32 	%f60, %f57, %f57, %f55;
	ld.global.f32 	%f61, [%rd49];
	ld.global.f32 	%f62, [%rd48];
	fma.rn.f32 	%f63, %f61, %f62, %f58;
	fma.rn.f32 	%f64, %f61, %f61, %f59;
	fma.rn.f32 	%f65, %f62, %f62, %f60;
	ld.global.f32 	%f66, [%rd49+4];
	ld.global.f32 	%f67, [%rd48+4];
	fma.rn.f32 	%f68, %f66, %f67, %f63;
	fma.rn.f32 	%f69, %f66, %f66, %f64;
	fma.rn.f32 	%f70, %f67, %f67, %f65;
	ld.global.f32 	%f71, [%rd49+8];
	ld.global.f32 	%f72, [%rd48+8];
	fma.rn.f32 	%f73, %f71, %f72, %f68;
	fma.rn.f32 	%f74, %f71, %f71, %f69;
	fma.rn.f32 	%f75, %f72, %f72, %f70;
	ld.global.f32 	%f76, [%rd49+12];
	ld.global.f32 	%f77, [%rd48+12];
	fma.rn.f32 	%f131, %f76, %f77, %f73;
	fma.rn.f32 	%f132, %f76, %f76, %f74;
	fma.rn.f32 	%f133, %f77, %f77, %f75;
	add.s32 	%r26, %r26, 8;
	add.s64 	%rd49, %rd49, 32;
	add.s64 	%rd48, %rd48, 32;
	setp.ne.s32 	%p6, %r26, 0;
	@%p6 bra 	$L__BB2_4;
$L__BB2_5:
	setp.eq.s32 	%p7, %r1, 0;
	@%p7 bra 	$L__BB2_13;
	and.b32  	%r7, %r12, 3;
	setp.lt.u32 	%p8, %r1, 4;
	@%p8 bra 	$L__BB2_8;
	cvt.u64.u32 	%rd27, %r28;
	add.s64 	%rd28, %rd3, %rd27;
	shl.b64 	%rd29, %rd28, 2;
	add.s64 	%rd30, %rd2, %rd29;
	ld.global.f32 	%f79, [%rd30];
	add.s64 	%rd31, %rd4, %rd27;
	shl.b64 	%rd32, %rd31, 2;
	add.s64 	%rd33, %rd1, %rd32;
	ld.global.f32 	%f80, [%rd33];
	fma.rn.f32 	%f81, %f79, %f80, %f131;
	fma.rn.f32 	%f82, %f79, %f79, %f132;
	fma.rn.f32 	%f83, %f80, %f80, %f133;
	ld.global.f32 	%f84, [%rd30+4];
	ld.global.f32 	%f85, [%rd33+4];
	fma.rn.f32 	%f86, %f84, %f85, %f81;
	fma.rn.f32 	%f87, %f84, %f84, %f82;
	fma.rn.f32 	%f88, %f85, %f85, %f83;
	ld.global.f32 	%f89, [%rd30+8];
	ld.global.f32 	%f90, [%rd33+8];
	fma.rn.f32 	%f91, %f89, %f90, %f86;
	fma.rn.f32 	%f92, %f89, %f89, %f87;
	fma.rn.f32 	%f93, %f90, %f90, %f88;
	ld.global.f32 	%f94, [%rd30+12];
	ld.global.f32 	%f95, [%rd33+12];
	fma.rn.f32 	%f131, %f94, %f95, %f91;
	fma.rn.f32 	%f132, %f94, %f94, %f92;
	fma.rn.f32 	%f133, %f95, %f95, %f93;
	add.s32 	%r28, %r28, 4;
$L__BB2_8:
	setp.eq.s32 	%p9, %r7, 0;
	@%p9 bra 	$L__BB2_13;
	setp.eq.s32 	%p10, %r7, 1;
	@%p10 bra 	$L__BB2_11;
	cvt.u64.u32 	%rd34, %r28;
	add.s64 	%rd35, %rd3, %rd34;
	shl.b64 	%rd36, %rd35, 2;
	add.s64 	%rd37, %rd2, %rd36;
	ld.global.f32 	%f97, [%rd37];
	add.s64 	%rd38, %rd4, %rd34;
	shl.b64 	%rd39, %rd38, 2;
	add.s64 	%rd40, %rd1, %rd39;
	ld.global.f32 	%f98, [%rd40];
	fma.rn.f32 	%f99, %f97, %f98, %f131;
	fma.rn.f32 	%f100, %f97, %f97, %f132;
	fma.rn.f32 	%f101, %f98, %f98, %f133;
	ld.global.f32 	%f102, [%rd37+4];
	ld.global.f32 	%f103, [%rd40+4];
	fma.rn.f32 	%f131, %f102, %f103, %f99;
	fma.rn.f32 	%f132, %f102, %f102, %f100;
	fma.rn.f32 	%f133, %f103, %f103, %f101;
	add.s32 	%r28, %r28, 2;
$L__BB2_11:
	and.b32  	%r25, %r12, 1;
	setp.eq.b32 	%p11, %r25, 1;
	not.pred 	%p12, %p11;
	@%p12 bra 	$L__BB2_13;
	cvt.u64.u32 	%rd41, %r28;
	add.s64 	%rd42, %rd3, %rd41;
	shl.b64 	%rd43, %rd42, 2;
	add.s64 	%rd44, %rd2, %rd43;
	ld.global.f32 	%f104, [%rd44];
	add.s64 	%rd45, %rd4, %rd41;
	shl.b64 	%rd46, %rd45, 2;
	add.s64 	%rd47, %rd1, %rd46;
	ld.global.f32 	%f105, [%rd47];
	fma.rn.f32 	%f131, %f104, %f105, %f131;
	fma.rn.f32 	%f132, %f104, %f104, %f132;
	fma.rn.f32 	%f133, %f105, %f105, %f133;
$L__BB2_13:
	sqrt.rn.f32 	%f106, %f132;
	sqrt.rn.f32 	%f107, %f133;
	fma.rn.f32 	%f108, %f106, %f107, 0f322BCC77;
	div.rn.f32 	%f109, %f131, %f108;
	st.global.f32 	[%rd5], %f109;
$L__BB2_14:
	ret;

}


// ===== COMPILED SASS (sm_100) =====

	.target	sm_100

	.elftype	@"ET_EXEC"


//--------------------- .note.nv.tkinfo           --------------------------
	.section	.note.nv.tkinfo,"",@"SHT_NOTE"
	.sectionflags	@"SHF_NOTE_NV_TKINFO"
	.tkinfo
        /*0018*/ 	.word	0x00000002
        /*0030*/ 	.string	""
        /*0030*/ 	.string	"ptxas"
        /*0030*/ 	.string	"Cuda compilation tools, release 13.0, V13.0.88"
        /*0030*/ 	.string	"Build cuda_13.0.r13.0/compiler.36424714_0"
        /*0030*/ 	.string	"-arch sm_100 -m 64 "



//--------------------- .note.nv.cuinfo           --------------------------
	.section	.note.nv.cuinfo,"",@"SHT_NOTE"
	.sectionflags	@"SHF_NOTE_NV_CUINFO"
        /*0018*/ 	.short	0x0002
        /*001a*/ 	.short	0x0064
        /*001c*/ 	.short	0x0082
	.zero		2


//--------------------- .nv.info                  --------------------------
	.section	.nv.info,"",@"SHT_CUDA_INFO"
	.align	4


	//----- nvinfo : EIATTR_REGCOUNT
	.align		4
        /*0000*/ 	.byte	0x04, 0x2f
        /*0002*/ 	.short	(.L_1 - .L_0)
	.align		4
.L_0:
        /*0004*/ 	.word	index@(_Z31clocs_compute_iou_sparse_kerneliPKfiS0_S0_S0_S0_Pf)
        /*0008*/ 	.word	0x00000015


	//----- nvinfo : EIATTR_FRAME_SIZE
	.align		4
.L_1:
        /*000c*/ 	.byte	0x04, 0x11
        /*000e*/ 	.short	(.L_3 - .L_2)
	.align		4
.L_2:
        /*0010*/ 	.word	index@($__internal_3_$__cuda_sm3x_div_rn_noftz_f32_slowpath)
        /*0014*/ 	.word	0x00000000


	//----- nvinfo : EIATTR_FRAME_SIZE
	.align		4
.L_3:
        /*0018*/ 	.byte	0x04, 0x11
        /*001a*/ 	.short	(.L_5 - .L_4)
	.align		4
.L_4:
        /*001c*/ 	.word	index@(_Z31clocs_compute_iou_sparse_kerneliPKfiS0_S0_S0_S0_Pf)
        /*0020*/ 	.word	0x00000000


	//----- nvinfo : EIATTR_REGCOUNT
	.align		4
.L_5:
        /*0024*/ 	.byte	0x04, 0x2f
        /*0026*/ 	.short	(.L_7 - .L_6)
	.align		4
.L_6:
        /*0028*/ 	.word	index@(_Z30clocs_compute_iou_dense_kerneliPKfiS0_PKiS0_S0_S0_PfPiS4_)
        /*002c*/ 	.word	0x00000016


	//----- nvinfo : EIATTR_FRAME_SIZE
	.align		4
.L_7:
        /*0030*/ 	.byte	0x04, 0x11
        /*0032*/ 	.short	(.L_9 - .L_8)
	.align		4
.L_8:
        /*0034*/ 	.word	index@($__internal_2_$__cuda_sm3x_div_rn_noftz_f32_slowpath)
        /*0038*/ 	.word	0x00000000


	//----- nvinfo : EIATTR_FRAME_SIZE
	.align		4
.L_9:
        /*003c*/ 	.byte	0x04, 0x11
        /*003e*/ 	.short	(.L_11 - .L_10)
	.align		4
.L_10:
        /*0040*/ 	.word	index@(_Z30clocs_compute_iou_dense_kerneliPKfiS0_PKiS0_S0_S0_PfPiS4_)
        /*0044*/ 	.word	0x00000000


	//----- nvinfo : EIATTR_REGCOUNT
	.align		4
.L_11:
        /*0048*/ 	.byte	0x04, 0x2f
        /*004a*/ 	.short	(.L_13 - .L_12)
	.align		4
.L_12:
        /*004c*/ 	.word	index@(_Z21cos_similarity_kernelPKfS0_iiiPf)
        /*0050*/ 	.word	0x00000020


	//----- nvinfo : EIATTR_FRAME_SIZE
	.align		4
.L_13:
        /*0054*/ 	.byte	0x04, 0x11
        /*0056*/ 	.short	(.L_15 - .L_14)
	.align		4
.L_14:
        /*0058*/ 	.word	index@($__internal_1_$__cuda_sm3x_div_rn_noftz_f32_slowpath)
        /*005c*/ 	.word	0x00000000


	//----- nvinfo : EIATTR_FRAME_SIZE
	.align		4
.L_15:
        /*0060*/ 	.byte	0x04, 0x11
        /*0062*/ 	.short	(.L_17 - .L_16)
	.align		4
.L_16:
        /*0064*/ 	.word	index@($__internal_0_$__cuda_sm20_sqrt_rn_f32_slowpath)
        /*0068*/ 	.word	0x00000000


	//----- nvinfo : EIATTR_FRAME_SIZE
	.align		4
.L_17:
        /*006c*/ 	.byte	0x04, 0x11
        /*006e*/ 	.short	(.L_19 - .L_18)
	.align		4
.L_18:
        /*0070*/ 	.word	index@(_Z21cos_similarity_kernelPKfS0_iiiPf)
        /*0074*/ 	.word	0x00000000


	//----- nvinfo : EIATTR_MIN_STACK_SIZE
	.align		4
.L_19:
        /*0078*/ 	.byte	0x04, 0x12
        /*007a*/ 	.short	(.L_21 - .L_20)
	.align		4
.L_20:
        /*007c*/ 	.word	index@(_Z21cos_similarity_kernelPKfS0_iiiPf)
        /*0080*/ 	.word	0x00000000


	//----- nvinfo : EIATTR_MIN_STACK_SIZE
	.align		4
.L_21:
        /*0084*/ 	.byte	0x04, 0x12
        /*0086*/ 	.short	(.L_23 - .L_22)
	.align		4
.L_22:
        /*0088*/ 	.word	index@(_Z30clocs_compute_iou_dense_kerneliPKfiS0_PKiS0_S0_S0_PfPiS4_)
        /*008c*/ 	.word	0x00000000


	//----- nvinfo : EIATTR_MIN_STACK_SIZE
	.align		4
.L_23:
        /*0090*/ 	.byte	0x04, 0x12
        /*0092*/ 	.short	(.L_25 - .L_24)
	.align		4
.L_24:
        /*0094*/ 	.word	index@(_Z31clocs_compute_iou_sparse_kerneliPKfiS0_S0_S0_S0_Pf)
        /*0098*/ 	.word	0x00000000
.L_25:


//--------------------- .nv.compat                --------------------------
	.section	.nv.compat,"",@"SHT_CUDA_COMPAT_INFO"
	.align	4
        /*0000*/ 	.byte	0x02, 0x09, 0x00, 0x00, 0x02, 0x02, 0x01, 0x00, 0x02, 0x05, 0x05, 0x00, 0x03, 0x07, 0x01, 0x01
        /*0010*/ 	.byte	0x02, 0x03, 0x00, 0x00, 0x02, 0x06, 0x01, 0x00, 0x04, 0x0b, 0x08, 0x00, 0x01, 0x00, 0x00, 0x00
        /*0020*/ 	.byte	0x00, 0x00, 0x00, 0x00


//--------------------- .nv.info._Z21cos_similarity_kernelPKfS0_iiiPf --------------------------
	.section	.nv.info._Z21cos_similarity_kernelPKfS0_iiiPf,"",@"SHT_CUDA_INFO"
	.sectionflags	@""
	.align	4


	//----- nvinfo : EIATTR_CUDA_API_VERSION
	.align		4
        /*0000*/ 	.byte	0x04, 0x37
        /*0002*/ 	.short	(.L_27 - .L_26)
.L_26:
        /*0004*/ 	.word	0x00000082


	//----- nvinfo : EIATTR_KPARAM_INFO
	.align		4
.L_27:
        /*0008*/ 	.byte	0x04, 0x17
        /*000a*/ 	.short	(.L_29 - .L_28)
.L_28:
        /*000c*/ 	.word	0x00000000
        /*0010*/ 	.short	0x0005
        /*0012*/ 	.short	0x0020
        /*0014*/ 	.byte	0x00, 0xf5, 0x21, 0x00


	//----- nvinfo : EIATTR_KPARAM_INFO
	.align		4
.L_29:
        /*0018*/ 	.byte	0x04, 0x17
        /*001a*/ 	.short	(.L_31 - .L_30)
.L_30:
        /*001c*/ 	.word	0x00000000
        /*0020*/ 	.short	0x0004
        /*0022*/ 	.short	0x0018
        /*0024*/ 	.byte	0x00, 0xf0, 0x11, 0x00


	//----- nvinfo : EIATTR_KPARAM_INFO
	.align		4
.L_31:
        /*0028*/ 	.byte	0x04, 0x17
        /*002a*/ 	.short	(.L_33 - .L_32)
.L_32:
        /*002c*/ 	.word	0x00000000
        /*0030*/ 	.short	0x0003
        /*0032*/ 	.short	0x0014
        /*0034*/ 	.byte	0x00, 0xf0, 0x11, 0x00


	//----- nvinfo : EIATTR_KPARAM_INFO
	.align		4
.L_33:
        /*0038*/ 	.byte	0x04, 0x17
        /*003a*/ 	.short	(.L_35 - .L_34)
.L_34:
        /*003c*/ 	.word	0x00000000
        /*0040*/ 	.short	0x0002
        /*0042*/ 	.short	0x0010
        /*0044*/ 	.byte	0x00, 0xf0, 0x11, 0x00


	//----- nvinfo : EIATTR_KPARAM_INFO
	.align		4
.L_35:
        /*0048*/ 	.byte	0x04, 0x17
        /*004a*/ 	.short	(.L_37 - .L_36)
.L_36:
        /*004c*/ 	.word	0x00000000
        /*0050*/ 	.short	0x0001
        /*0052*/ 	.short	0x0008
        /*0054*/ 	.byte	0x00, 0xf5, 0x21, 0x00


	//----- nvinfo : EIATTR_KPARAM_INFO
	.align		4
.L_37:
        /*0058*/ 	.byte	0x04, 0x17
        /*005a*/ 	.short	(.L_39 - .L_38)
.L_38:
        /*005c*/ 	.word	0x00000000
        /*0060*/ 	.short	0x0000
        /*0062*/ 	.short	0x0000
        /*0064*/ 	.byte	0x00, 0xf5, 0x21, 0x00


	//----- nvinfo : EIATTR_SPARSE_MMA_MASK
	.align		4
.L_39:
        /*0068*/ 	.byte	0x03, 0x50
        /*006a*/ 	.short	0x0000


	//----- nvinfo : EIATTR_MAXREG_COUNT
	.align		4
        /*006c*/ 	.byte	0x03, 0x1b
        /*006e*/ 	.short	0x00ff


	//----- nvinfo : EIATTR_MERCURY_ISA_VERSION
	.align		4
        /*0070*/ 	.byte	0x03, 0x5f
        /*0072*/ 	.short	0x0101


	//----- nvinfo : EIATTR_VRC_CTA_INIT_COUNT
	.align		4
        /*0074*/ 	.byte	0x02, 0x4a
	.zero		1
	.zero		1


	//----- nvinfo : EIATTR_EXIT_INSTR_OFFSETS
	.align		4
        /*0078*/ 	.byte	0x04, 0x1c
        /*007a*/ 	.short	(.L_41 - .L_40)


	//   ....[0]....
.L_40:
        /*007c*/ 	.word	0x00000180


	//   ....[1]....
        /*0080*/ 	.word	0x00000e00


	//----- nvinfo : EIATTR_CRS_STACK_SIZE
	.align		4
.L_41:
        /*0084*/ 	.byte	0x04, 0x1e
        /*0086*/ 	.short	(.L_43 - .L_42)
.L_42:
        /*0088*/ 	.word	0x00000000


	//----- nvinfo : EIATTR_CBANK_PARAM_SIZE
	.align		4
.L_43:
        /*008c*/ 	.byte	0x03, 0x19
        /*008e*/ 	.short	0x0028


	//----- nvinfo : EIATTR_PARAM_CBANK
	.align		4
        /*0090*/ 	.byte	0x04, 0x0a
        /*0092*/ 	.short	(.L_45 - .L_44)
	.align		4
.L_44:
        /*0094*/ 	.word	index@(.nv.constant0._Z21cos_similarity_kernelPKfS0_iiiPf)
        /*0098*/ 	.short	0x0380
        /*009a*/ 	.short	0x0028


	//----- nvinfo : EIATTR_SW_WAR
	.align		4
.L_45:
        /*009c*/ 	.byte	0x04, 0x36
        /*009e*/ 	.short	(.L_47 - .L_46)
.L_46:
        /*00a0*/ 	.word	0x00000008
.L_47:


//--------------------- .nv.info._Z30clocs_compute_iou_dense_kerneliPKfiS0_PKiS0_S0_S0_PfPiS4_ --------------------------
	.section	.nv.info._Z30clocs_compute_iou_dense_kerneliPKfiS0_PKiS0_S0_S0_PfPiS4_,"",@"SHT_CUDA_INFO"
	.sectionflags	@""
	.align	4


	//----- nvinfo : EIATTR_CUDA_API_VERSION
	.align		4
        /*0000*/ 	.byte	0x04, 0x37
        /*0002*/ 	.short	(.L_49 - .L_48)
.L_48:
        /*0004*/ 	.word	0x00000082


	//----- nvinfo : EIATTR_KPARAM_INFO
	.align		4
.L_49:
        /*0008*/ 	.byte	0x04, 0x17
        /*000a*/ 	.short	(.L_51 - .L_50)
.L_50:
        /*000c*/ 	.word	0x00000000
        /*0010*/ 	.short	0x000a
        /*0012*/ 	.short	0x0050
        /*0014*/ 	.byte	0x00, 0xf5, 0x21, 0x00


	//----- nvinfo : EIATTR_KPARAM_INFO
	.align		4
.L_51:
        /*0018*/ 	.byte	0x04, 0x17
        /*001a*/ 	.short	(.L_53 - .L_52)
.L_52:
        /*001c*/ 	.word	0x00000000
        /*0020*/ 	.short	0x0009
        /*0022*/ 	.short	0x0048
        /*0024*/ 	.byte	0x00, 0xf5, 0x21, 0x00


	//----- nvinfo : EIATTR_KPARAM_INFO
	.align		4
.L_53:
        /*0028*/ 	.byte	0x04, 0x17
        /*002a*/ 	.short	(.L_55 - .L_54)
.L_54:
        /*002c*/ 	.word	0x00000000
        /*0030*/ 	.short	0x0008
        /*0032*/ 	.short	0x0040
        /*0034*/ 	.byte	0x00, 0xf5, 0x21, 0x00


	//----- nvinfo : EIATTR_KPARAM_INFO
	.align		4
.L_55:
        /*0038*/ 	.byte	0x04, 0x17
        /*003a*/ 	.short	(.L_57 - .L_56)
.L_56:
        /*003c*/ 	.word	0x00000000
        /*0040*/ 	.short	0x0007
        /*0042*/ 	.short	0x0038
        /*0044*/ 	.byte	0x00, 0xf5, 0x21, 0x00


	//----- nvinfo : EIATTR_KPARAM_INFO
	.align		4
.L_57:
        /*0048*/ 	.byte	0x04, 0x17
        /*004a*/ 	.short	(.L_59 - .L_58)
.L_58:
        /*004c*/ 	.word	0x00000000
        /*0050*/ 	.short	0x0006
        /*0052*/ 	.short	0x0030
        /*0054*/ 	.byte	0x00, 0xf5, 0x21, 0x00


	//----- nvinfo : EIATTR_KPARAM_INFO
	.align		4
.L_59:
        /*0058*/ 	.byte	0x04, 0x17
        /*005a*/ 	.short	(.L_61 - .L_60)
.L_60:
        /*005c*/ 	.word	0x00000000
        /*0060*/ 	.short	0x0005
        /*0062*/ 	.short	0x0028
        /*0064*/ 	.byte	0x00, 0xf5, 0x21, 0x00


	//----- nvinfo : EIATTR_KPARAM_INFO
	.align		4
.L_61:
        /*0068*/ 	.byte	0x04, 0x17
        /*006a*/ 	.short	(.L_63 - .L_62)
.L_62:
        /*006c*/ 	.word	0x00000000
        /*0070*/ 	.short	0x0004
        /*0072*/ 	.short	0x0020
        /*0074*/ 	.byte	0x00, 0xf5, 0x21, 0x00


	//----- nvinfo : EIATTR_KPARAM_INFO
	.align		4
.L_63:
        /*0078*/ 	.byte	0x04, 0x17
        /*007a*/ 	.short	(.L_65 - .L_64)
.L_64:
        /*007c*/ 	.word	0x00000000
        /*0080*/ 	.short	0x0003
        /*0082*/ 	.short	0x0018
        /*0084*/ 	.byte	0x00, 0xf5, 0x21, 0x00


	//----- nvinfo : EIATTR_KPARAM_INFO
	.align		4
.L_65:
        /*0088*/ 	.byte	0x04, 0x17
        /*008a*/ 	.short	(.L_67 - .L_66)
.L_66:
        /*008c*/ 	.word	0x00000000
        /*0090*/ 	.short	0x0002
        /*0092*/ 	.short	0x0010
        /*0094*/ 	.byte	0x00, 0xf0, 0x11, 0x00


	//----- nvinfo : EIATTR_KPARAM_INFO
	.align		4
.L_67:
        /*0098*/ 	.byte	0x04, 0x17
        /*009a*/ 	.short	(.L_69 - .L_68)
.L_68:
        /*009c*/ 	.word	0x00000000
        /*00a0*/ 	.short	0x0001
        /*00a2*/ 	.short	0x0008
        /*00a4*/ 	.byte	0x00, 0xf5, 0x21, 0x00


	//----- nvinfo : EIATTR_KPARAM_INFO
	.align		4
.L_69:
        /*00a8*/ 	.byte	0x04, 0x17
        /*00aa*/ 	.short	(.L_71 - .L_70)
.L_70:
        /*00ac*/ 	.word	0x00000000
        /*00b0*/ 	.short	0x0000
        /*00b2*/ 	.short	0x0000
        /*00b4*/ 	.byte	0x00, 0xf0, 0x11, 0x00


	//----- nvinfo : EIATTR_SPARSE_MMA_MASK
	.align		4
.L_71:
        /*00b8*/ 	.byte	0x03, 0x50
        /*00ba*/ 	.short	0x0000


	//----- nvinfo : EIATTR_MAXREG_COUNT
	.align		4
        /*00bc*/ 	.byte	0x03, 0x1b
        /*00be*/ 	.short	0x00ff


	//----- nvinfo : EIATTR_MERCURY_ISA_VERSION
	.align		4
        /*00c0*/ 	.byte	0x03, 0x5f
        /*00c2*/ 	.short	0x0101


	//----- nvinfo : EIATTR_INT_WARP_WIDE_INSTR_OFFSETS
	.align		4
        /*00c4*/ 	.byte	0x04, 0x31
        /*00c6*/ 	.short	(.L_73 - .L_72)


	//   ....[0]....
.L_72:
        /*00c8*/ 	.word	0x00000270


	//   ....[1]....
        /*00cc*/ 	.word	0x00000380


	//   ....[2]....
        /*00d0*/ 	.word	0x00000640


	//   ....[3]....
        /*00d4*/ 	.word	0x000006f0


	//   ....[4]....
        /*00d8*/ 	.word	0x000008b0


	//   ....[5]....
        /*00dc*/ 	.word	0x00000960


	//----- nvinfo : EIATTR_VRC_CTA_INIT_COUNT
	.align		4
.L_73:
        /*00e0*/ 	.byte	0x02, 0x4a
	.zero		1
	.zero		1


	//----- nvinfo : EIATTR_EXIT_INSTR_OFFSETS
	.align		4
        /*00e4*/ 	.byte	0x04, 0x1c
        /*00e6*/ 	.short	(.L_75 - .L_74)


	//   ....[0]....
.L_74:
        /*00e8*/ 	.word	0x000000b0


	//   ....[1]....
        /*00ec*/ 	.word	0x000003b0


	//   ....[2]....
        /*00f0*/ 	.word	0x000005f0


	//   ....[3]....
        /*00f4*/ 	.word	0x00000620


	//   ....[4]....
        /*00f8*/ 	.word	0x00000720


	//   ....[5]....
        /*00fc*/ 	.word	0x00000860


	//   ....[6]....
        /*0100*/ 	.word	0x00000890


	//   ....[7]....
        /*0104*/ 	.word	0x00000990


	//   ....[8]....
        /*0108*/ 	.word	0x00000ad0


	//----- nvinfo : EIATTR_CRS_STACK_SIZE
	.align		4
.L_75:
        /*010c*/ 	.byte	0x04, 0x1e
        /*010e*/ 	.short	(.L_77 - .L_76)
.L_76:
        /*0110*/ 	.word	0x00000000


	//----- nvinfo : EIATTR_CBANK_PARAM_SIZE
	.align		4
.L_77:
        /*0114*/ 	.byte	0x03, 0x19
        /*0116*/ 	.short	0x0058


	//----- nvinfo : EIATTR_PARAM_CBANK
	.align		4
        /*0118*/ 	.byte	0x04, 0x0a
        /*011a*/ 	.short	(.L_79 - .L_78)
	.align		4
.L_78:
        /*011c*/ 	.word	index@(.nv.constant0._Z30clocs_compute_iou_dense_kerneliPKfiS0_PKiS0_S0_S0_PfPiS4_)
        /*0120*/ 	.short	0x0380
        /*0122*/ 	.short	0x0058


	//----- nvinfo : EIATTR_SW_WAR
	.align		4
.L_79:
        /*0124*/ 	.byte	0x04, 0x36
        /*0126*/ 	.short	(.L_81 - .L_80)
.L_80:
        /*0128*/ 	.word	0x00000008
.L_81:


//--------------------- .nv.info._Z31clocs_compute_iou_sparse_kerneliPKfiS0_S0_S0_S0_Pf --------------------------
	.section	.nv.info._Z31clocs_compute_iou_sparse_kerneliPKfiS0_S0_S0_S0_Pf,"",@"SHT_CUDA_INFO"
	.sectionflags	@""
	.align	4


	//----- nvinfo : EIATTR_CUDA_API_VERSION
	.align		4
        /*0000*/ 	.byte	0x04, 0x37
        /*0002*/ 	.short	(.L_83 - .L_82)
.L_82:
        /*0004*/ 	.word	0x00000082


	//----- nvinfo : EIATTR_KPARAM_INFO
	.align		4
.L_83:
        /*0008*/ 	.byte	0x04, 0x17
        /*000a*/ 	.short	(.L_85 - .L_84)
.L_84:
        /*000c*/ 	.word	0x00000000
        /*0010*/ 	.short	0x0007
        /*0012*/ 	.short	0x0038
        /*0014*/ 	.byte	0x00, 0xf5, 0x21, 0x00


	//----- nvinfo : EIATTR_KPARAM_INFO
	.align		4
.L_85:
        /*0018*/ 	.byte	0x04, 0x17
        /*001a*/ 	.short	(.L_87 - .L_86)
.L_86:
        /*001c*/ 	.word	0x00000000
        /*0020*/ 	.short	0x0006
        /*0022*/ 	.short	0x0030
        /*0024*/ 	.byte	0x00, 0xf5, 0x21, 0x00


	//----- nvinfo : EIATTR_KPARAM_INFO
	.align		4
.L_87:
        /*0028*/ 	.byte	0x04, 0x17
        /*002a*/ 	.short	(.L_89 - .L_88)
.L_88:
        /*002c*/ 	.word	0x00000000
        /*0030*/ 	.short	0x0005
        /*0032*/ 	.short	0x0028
        /*0034*/ 	.byte	0x00, 0xf5, 0x21, 0x00


	//----- nvinfo : EIATTR_KPARAM_INFO
	.align		4
.L_89:
        /*0038*/ 	.byte	0x04, 0x17
        /*003a*/ 	.short	(.L_91 - .L_90)
.L_90:
        /*003c*/ 	.word	0x00000000
        /*0040*/ 	.short	0x0004
        /*0042*/ 	.short	0x0020
        /*0044*/ 	.byte	0x00, 0xf5, 0x21, 0x00


	//----- nvinfo : EIATTR_KPARAM_INFO
	.align		4
.L_91:
        /*0048*/ 	.byte	0x04, 0x17
        /*004a*/ 	.short	(.L_93 - .L_92)
.L_92:
        /*004c*/ 	.word	0x00000000
        /*0050*/ 	.short	0x0003
        /*0052*/ 	.short	0x0018
        /*0054*/ 	.byte	0x00, 0xf5, 0x21, 0x00


	//----- nvinfo : EIATTR_KPARAM_INFO
	.align		4
.L_93:
        /*0058*/ 	.byte	0x04, 0x17
        /*005a*/ 	.short	(.L_95 - .L_94)
.L_94:
        /*005c*/ 	.word	0x00000000
        /*0060*/ 	.short	0x0002
        /*0062*/ 	.short	0x0010
        /*0064*/ 	.byte	0x00, 0xf0, 0x11, 0x00


	//----- nvinfo : EIATTR_KPARAM_INFO
	.align		4
.L_95:
        /*0068*/ 	.byte	0x04, 0x17
        /*006a*/ 	.short	(.L_97 - .L_96)
.L_96:
        /*006c*/ 	.word	0x00000000
        /*0070*/ 	.short	0x0001
        /*0072*/ 	.short	0x0008
        /*0074*/ 	.byte	0x00, 0xf5, 0x21, 0x00


	//----- nvinfo : EIATTR_KPARAM_INFO
	.align		4
.L_97:
        /*0078*/ 	.byte	0x04, 0x17
        /*007a*/ 	.short	(.L_99 - .L_98)
.L_98:
        /*007c*/ 	.word	0x00000000
        /*0080*/ 	.short	0x0000
        /*0082*/ 	.short	0x0000
        /*0084*/ 	.byte	0x00, 0xf0, 0x11, 0x00


	//----- nvinfo : EIATTR_SPARSE_MMA_MASK
	.align		4
.L_99:
        /*0088*/ 	.byte	0x03, 0x50
        /*008a*/ 	.short	0x0000


	//----- nvinfo : EIATTR_MAXREG_COUNT
	.align		4
        /*008c*/ 	.byte	0x03, 0x1b
        /*008e*/ 	.short	0x00ff


	//----- nvinfo : EIATTR_MERCURY_ISA_VERSION
	.align		4
        /*0090*/ 	.byte	0x03, 0x5f
        /*0092*/ 	.short	0x0101


	//----- nvinfo : EIATTR_VRC_CTA_INIT_COUNT
	.align		4
        /*0094*/ 	.byte	0x02, 0x4a
	.zero		1
	.zero		1


	//----- nvinfo : EIATTR_EXIT_INSTR_OFFSETS
	.align		4
        /*0098*/ 	.byte	0x04, 0x1c
        /*009a*/ 	.short	(.L_101 - .L_100)


	//   ....[0]....
.L_100:
        /*009c*/ 	.word	0x000000b0


	//   ....[1]....
        /*00a0*/ 	.word	0x000004b0


	//   ....[2]....
        /*00a4*/ 	.word	0x000005a0


	//   ....[3]....
        /*00a8*/ 	.word	0x00000690


	//----- nvinfo : EIATTR_CRS_STACK_SIZE
	.align		4
.L_101:
        /*00ac*/ 	.byte	0x04, 0x1e
        /*00ae*/ 	.short	(.L_103 - .L_102)
.L_102:
        /*00b0*/ 	.word	0x00000000


	//----- nvinfo : EIATTR_CBANK_PARAM_SIZE
	.align		4
.L_103:
        /*00b4*/ 	.byte	0x03, 0x19
        /*00b6*/ 	.short	0x0040


	//----- nvinfo : EIATTR_PARAM_CBANK
	.align		4
        /*00b8*/ 	.byte	0x04, 0x0a
        /*00ba*/ 	.short	(.L_105 - .L_104)
	.align		4
.L_104:
        /*00bc*/ 	.word	index@(.nv.constant0._Z31clocs_compute_iou_sparse_kerneliPKfiS0_S0_S0_S0_Pf)
        /*00c0*/ 	.short	0x0380
        /*00c2*/ 	.short	0x0040


	//----- nvinfo : EIATTR_SW_WAR
	.align		4
.L_105:
        /*00c4*/ 	.byte	0x04, 0x36
        /*00c6*/ 	.short	(.L_107 - .L_106)
.L_106:
        /*00c8*/ 	.word	0x00000008
.L_107:


//--------------------- .nv.callgraph             --------------------------
	.section	.nv.callgraph,"",@"SHT_CUDA_CALLGRAPH"
	.align	4
	.sectionentsize	8
	.align		4
        /*0000*/ 	.word	0x00000000
	.align		4
        /*0004*/ 	.word	0xffffffff
	.align		4
        /*0008*/ 	.word	0x00000000
	.align		4
        /*000c*/ 	.word	0xfffffffe
	.align		4
        /*0010*/ 	.word	0x00000000
	.align		4
        /*0014*/ 	.word	0xfffffffd
	.align		4
        /*0018*/ 	.word	0x00000000
	.align		4
        /*001c*/ 	.word	0xfffffffc


//--------------------- .text._Z21cos_similarity_kernelPKfS0_iiiPf --------------------------
	.section	.text._Z21cos_similarity_kernelPKfS0_iiiPf,"ax",@progbits
	.align	128
        .global         _Z21cos_similarity_kernelPKfS0_iiiPf
        .type           _Z21cos_similarity_kernelPKfS0_iiiPf,@function
        .size           _Z21cos_similarity_kernelPKfS0_iiiPf,(.L_x_59 - _Z21cos_similarity_kernelPKfS0_iiiPf)
        .other          _Z21cos_similarity_kernelPKfS0_iiiPf,@"STO_CUDA_ENTRY STV_DEFAULT"
_Z21cos_similarity_kernelPKfS0_iiiPf:
.text._Z21cos_similarity_kernelPKfS0_iiiPf:
[----:B------:R-:W-:Y:S01]  /*0000*/  LDC R1, c[0x0][0x37c] ;  /* 0x0000df00ff017b82 */ /* 0x000fe20000000800 */
[----:B------:R-:W0:Y:S01]  /*0010*/  S2R R9, SR_CTAID.X ;  /* 0x0000000000097919 */ /* 0x000e220000002500 */
[----:B------:R-:W1:Y:S01]  /*0020*/  LDCU.64 UR8, c[0x0][0x390] ;  /* 0x00007200ff0877ac */ /* 0x000e620008000a00 */
[----:B------:R-:W0:Y:S01]  /*0030*/  S2R R0, SR_TID.X ;  /* 0x0000000000007919 */ /* 0x000e220000002100 */
[----:B------:R-:W2:Y:S01]  /*0040*/  LDCU UR5, c[0x0][0x398] ;  /* 0x00007300ff0577ac */ /* 0x000ea20008000800 */
[----:B------:R-:W3:Y:S01]  /*0050*/  S2R R10, SR_CTAID.Y ;  /* 0x00000000000a7919 */ /* 0x000ee20000002600 */
[----:B------:R-:W4:Y:S01]  /*0060*/  LDCU.64 UR10, c[0x0][0x3a0] ;  /* 0x00007400ff0a77ac */ /* 0x000f220008000a00 */
[----:B------:R-:W3:Y:S01]  /*0070*/  S2R R11, SR_TID.Y ;  /* 0x00000000000b7919 */ /* 0x000ee20000002200 */
[----:B-1----:R-:W-:Y:S02]  /*0080*/  USHF.R.S32.HI UR4, URZ, 0x1f, UR8 ;  /* 0x0000001fff047899 */ /* 0x002fe40008011408 */
[----:B------:R-:W-:Y:S01]  /*0090*/  USHF.R.S32.HI UR6, URZ, 0x1f, UR9 ;  /* 0x0000001fff067899 */ /* 0x000fe20008011409 */
[----:B0-----:R-:W-:-:S05]  /*00a0*/  IMAD R9, R9, 0x10, R0 ;  /* 0x0000001009097824 */ /* 0x001fca00078e0200 */
[C---:B------:R-:W-:Y:S01]  /*00b0*/  IMAD R5, R9.reuse, UR6, RZ ;  /* 0x0000000609057c24 */ /* 0x040fe2000f8e02ff */
[----:B------:R-:W-:Y:S01]  /*00c0*/  ISETP.GE.U32.AND P1, PT, R9, UR8, PT ;  /* 0x0000000809007c0c */ /* 0x000fe2000bf26070 */
[----:B--2---:R-:W-:Y:S01]  /*00d0*/  USHF.R.S32.HI UR6, URZ, 0x1f, UR5 ;  /* 0x0000001fff067899 */ /* 0x004fe20008011405 */
[----:B---3--:R-:W-:Y:S02]  /*00e0*/  IMAD R10, R10, 0x10, R11 ;  /* 0x000000100a0a7824 */ /* 0x008fe400078e020b */
[----:B------:R-:W-:-:S03]  /*00f0*/  HFMA2 R11, -RZ, RZ, 0, 0 ;  /* 0x00000000ff0b7431 */ /* 0x000fc600000001ff */
[----:B------:R-:W-:Y:S01]  /*0100*/  IMAD R15, R9, UR6, RZ ;  /* 0x00000006090f7c24 */ /* 0x000fe2000f8e02ff */
[C---:B------:R-:W-:Y:S01]  /*0110*/  ISETP.GE.AND P0, PT, R10.reuse, UR9, PT ;  /* 0x000000090a007c0c */ /* 0x040fe2000bf06270 */
[----:B------:R-:W-:-:S03]  /*0120*/  IMAD R13, R10, UR6, RZ ;  /* 0x000000060a0d7c24 */ /* 0x000fc6000f8e02ff */
[----:B------:R-:W-:Y:S01]  /*0130*/  ISETP.GE.OR.EX P0, PT, RZ, UR4, P0, P1 ;  /* 0x00000004ff007c0c */ /* 0x000fe20008706710 */
[----:B------:R-:W-:-:S04]  /*0140*/  IMAD.WIDE.U32 R2, R9, UR9, R10 ;  /* 0x0000000909027c25 */ /* 0x000fc8000f8e000a */
[----:B------:R-:W-:Y:S01]  /*0150*/  IMAD.IADD R3, R3, 0x1, R5 ;  /* 0x0000000103037824 */ /* 0x000fe200078e0205 */
[----:B----4-:R-:W-:-:S04]  /*0160*/  LEA R4, P1, R2, UR10, 0x2 ;  /* 0x0000000a02047c11 */ /* 0x010fc8000f8210ff */
[----:B------:R-:W-:-:S03]  /*0170*/  LEA.HI.X R5, R2, UR11, R3, 0x2, P1 ;  /* 0x0000000b02057c11 */ /* 0x000fc600088f1403 */
[----:B------:R-:W-:Y:S06]  /*0180*/  @P0 EXIT ;  /* 0x000000000000094d */ /* 0x000fec0003800000 */
[----:B------:R-:W-:Y:S01]  /*0190*/  UISETP.GE.AND UP0, UPT, UR5, 0x1, UPT ;  /* 0x000000010500788c */ /* 0x000fe2000bf06270 */
[----:B------:R-:W-:Y:S01]  /*01a0*/  MOV R17, RZ ;  /* 0x000000ff00117202 */ /* 0x000fe20000000f00 */
[----:B------:R-:W-:Y:S01]  /*01b0*/  IMAD.MOV.U32 R14, RZ, RZ, RZ ;  /* 0x000000ffff0e7224 */ /* 0x000fe200078e00ff */
[----:B------:R-:W-:Y:S01]  /*01c0*/  MOV R12, RZ ;  /* 0x000000ff000c7202 */ /* 0x000fe20000000f00 */
[----:B------:R-:W0:Y:S05]  /*01d0*/  LDCU.64 UR8, c[0x0][0x358] ;  /* 0x00006b00ff0877ac */ /* 0x000e2a0008000a00 */
[----:B------:R-:W-:Y:S05]  /*01e0*/  BRA.U !UP0, `(.L_x_0) ;  /* 0x00000009084c7547 */ /* 0x000fea000b800000 */
[----:B------:R-:W-:Y:S02]  /*01f0*/  UISETP.GE.U32.AND UP1, UPT, UR5, 0x8, UPT ;  /* 0x000000080500788c */ /* 0x000fe4000bf26070 */
[----:B------:R-:W-:-:S04]  /*0200*/  IMAD.WIDE.U32 R8, R9, UR5, RZ ;  /* 0x0000000509087c25 */ /* 0x000fc8000f8e00ff */
[----:B------:R-:W-:Y:S01]  /*0210*/  HFMA2 R14, -RZ, RZ, 0, 0 ;  /* 0x00000000ff0e7431 */ /* 0x000fe200000001ff */
[----:B------:R-:W-:Y:S02]  /*0220*/  ULOP3.LUT UR6, UR5, 0x7, URZ, 0xc0, !UPT ;  /* 0x0000000705067892 */ /* 0x000fe4000f8ec0ff */
[----:B------:R-:W-:Y:S01]  /*0230*/  IMAD.WIDE.U32 R10, R10, UR5, RZ ;  /* 0x000000050a0a7c25 */ /* 0x000fe2000f8e00ff */
[----:B------:R-:W-:Y:S01]  /*0240*/  IADD3 R15, PT, PT, R9, R15, RZ ;  /* 0x0000000f090f7210 */ /* 0x000fe20007ffe0ff */
[----:B------:R-:W-:Y:S01]  /*0250*/  UMOV UR4, URZ ;  /* 0x000000ff00047c82 */ /* 0x000fe20008000000 */
[----:B------:R-:W-:Y:S01]  /*0260*/  UISETP.NE.AND UP0, UPT, UR6, URZ, UPT ;  /* 0x000000ff0600728c */ /* 0x000fe2000bf05270 */
[----:B------:R-:W-:Y:S02]  /*0270*/  IMAD.MOV.U32 R12, RZ, RZ, RZ ;  /* 0x000000ffff0c7224 */ /* 0x000fe400078e00ff */
[----:B------:R-:W-:Y:S02]  /*0280*/  IMAD.MOV.U32 R17, RZ, RZ, RZ ;  /* 0x000000ffff117224 */ /* 0x000fe400078e00ff */
[----:B------:R-:W-:Y:S01]  /*0290*/  IMAD.IADD R13, R11, 0x1, R13 ;  /* 0x000000010b0d7824 */ /* 0x000fe200078e020d */
[----:B------:R-:W-:Y:S06]  /*02a0*/  BRA.U !UP1, `(.L_x_1) ;  /* 0x0000000109f07547 */ /* 0x000fec000b800000 */
[----:B------:R-:W1:Y:S01]  /*02b0*/  LDCU.128 UR12, c[0x0][0x380] ;  /* 0x00007000ff0c77ac */ /* 0x000e620008000c00 */
[----:B------:R-:W-:Y:S01]  /*02c0*/  MOV R12, RZ ;  /* 0x000000ff000c7202 */ /* 0x000fe20000000f00 */
[----:B------:R-:W-:-:S04]  /*02d0*/  ULOP3.LUT UR4, UR5, 0x7ffffff8, URZ, 0xc0, !UPT ;  /* 0x7ffffff805047892 */ /* 0x000fc8000f8ec0ff */
[----:B------:R-:W-:Y:S01]  /*02e0*/  UIADD3 UR7, UPT, UPT, -UR4, URZ, URZ ;  /* 0x000000ff04077290 */ /* 0x000fe2000fffe1ff */
[----:B-1----:R-:W-:Y:S02]  /*02f0*/  LEA R16, P0, R8, UR12, 0x2 ;  /* 0x0000000c08107c11 */ /* 0x002fe4000f8010ff */
[----:B------:R-:W-:Y:S02]  /*0300*/  LEA R2, P2, R10, UR14, 0x2 ;  /* 0x0000000e0a027c11 */ /* 0x000fe4000f8410ff */
[----:B------:R-:W-:Y:S02]  /*0310*/  IADD3 R16, P1, PT, R16, 0x10, RZ ;  /* 0x0000001010107810 */ /* 0x000fe40007f3e0ff */
[----:B------:R-:W-:Y:S02]  /*0320*/  LEA.HI.X R7, R8, UR13, R15, 0x2, P0 ;  /* 0x0000000d08077c11 */ /* 0x000fe400080f140f */
[----:B------:R-:W-:Y:S02]  /*0330*/  IADD3 R2, P3, PT, R2, 0x10, RZ ;  /* 0x0000001002027810 */ /* 0x000fe40007f7e0ff */
[----:B------:R-:W-:Y:S01]  /*0340*/  LEA.HI.X R3, R10, UR15, R13, 0x2, P2 ;  /* 0x0000000f0a037c11 */ /* 0x000fe200090f140d */
[----:B------:R-:W-:-:S03]  /*0350*/  IMAD.X R7, RZ, RZ, R7, P1 ;  /* 0x000000ffff077224 */ /* 0x000fc600008e0607 */
[----:B------:R-:W-:-:S07]  /*0360*/  IADD3.X R3, PT, PT, RZ, R3, RZ, P3, !PT ;  /* 0x00000003ff037210 */ /* 0x000fce0001ffe4ff */
.L_x_2:
[----:B------:R-:W-:Y:S01]  /*0370*/  IMAD.MOV.U32 R6, RZ, RZ, R16 ;  /* 0x000000ffff067224 */ /* 0x000fe200078e0010 */
[----:B0-----:R-:W2:Y:S04]  /*0380*/  LDG.E R22, desc[UR8][R2.64+-0x10] ;  /* 0xfffff00802167981 */ /* 0x001ea8000c1e1900 */
[----:B------:R-:W3:Y:S04]  /*0390*/  LDG.E R27, desc[UR8][R6.64+-0x10] ;  /* 0xfffff008061b7981 */ /* 0x000ee8000c1e1900 */
[----:B------:R-:W4:Y:S04]  /*03a0*/  LDG.E R20, desc[UR8][R6.64+-0xc] ;  /* 0xfffff40806147981 */ /* 0x000f28000c1e1900 */
[----:B------:R-:W5:Y:S04]  /*03b0*/  LDG.E R25, desc[UR8][R2.64+-0xc] ;  /* 0xfffff40802197981 */ /* 0x000f68000c1e1900 */
[----:B------:R-:W5:Y:S04]  /*03c0*/  LDG.E R23, desc[UR8][R6.64+-0x8] ;  /* 0xfffff80806177981 */ /* 0x000f68000c1e1900 */
[----:B------:R-:W5:Y:S04]  /*03d0*/  LDG.E R16, desc[UR8][R2.64+-0x8] ;  /* 0xfffff80802107981 */ /* 0x000f68000c1e1900 */
[----:B------:R-:W5:Y:S04]  /*03e0*/  LDG.E R18, desc[UR8][R6.64+-0x4] ;  /* 0xfffffc0806127981 */ /* 0x000f68000c1e1900 */
[----:B------:R-:W5:Y:S04]  /*03f0*/  LDG.E R19, desc[UR8][R2.64+-0x4] ;  /* 0xfffffc0802137981 */ /* 0x000f68000c1e1900 */
[----:B------:R-:W5:Y:S04]  /*0400*/  LDG.E R0, desc[UR8][R6.64] ;  /* 0x0000000806007981 */ /* 0x000f68000c1e1900 */
[----:B------:R-:W5:Y:S01]  /*0410*/  LDG.E R21, desc[UR8][R2.64] ;  /* 0x0000000802157981 */ /* 0x000f62000c1e1900 */
[C---:B---3--:R-:W-:Y:S01]  /*0420*/  FFMA R29, R27.reuse, R27, R14 ;  /* 0x0000001b1b1d7223 */ /* 0x048fe2000000000e */
[-C--:B--2---:R-:W-:Y:S01]  /*0430*/  FFMA R14, R27, R22.reuse, R17 ;  /* 0x000000161b0e7223 */ /* 0x084fe20000000011 */
[----:B------:R-:W-:Y:S01]  /*0440*/  FFMA R22, R22, R22, R12 ;  /* 0x0000001616167223 */ /* 0x000fe2000000000c */
[----:B------:R-:W2:Y:S01]  /*0450*/  LDG.E R17, desc[UR8][R2.64+0x4] ;  /* 0x0000040802117981 */ /* 0x000ea2000c1e1900 */
[----:B----4-:R-:W-:-:S03]  /*0460*/  FFMA R24, R20, R20, R29 ;  /* 0x0000001414187223 */ /* 0x010fc6000000001d */
[----:B------:R-:W3:Y:S01]  /*0470*/  LDG.E R12, desc[UR8][R6.64+0x4] ;  /* 0x00000408060c7981 */ /* 0x000ee2000c1e1900 */
[-C--:B-----5:R-:W-:Y:S01]  /*0480*/  FFMA R27, R20, R25.reuse, R14 ;  /* 0x00000019141b7223 */ /* 0x0a0fe2000000000e */
[----:B------:R-:W-:Y:S02]  /*0490*/  FFMA R29, R25, R25, R22 ;  /* 0x00000019191d7223 */ /* 0x000fe40000000016 */
[----:B------:R-:W4:Y:S04]  /*04a0*/  LDG.E R14, desc[UR8][R6.64+0x8] ;  /* 0x00000808060e7981 */ /* 0x000f28000c1e1900 */
[----:B------:R-:W5:Y:S01]  /*04b0*/  LDG.E R25, desc[UR8][R2.64+0x8] ;  /* 0x0000080802197981 */ /* 0x000f62000c1e1900 */
[C---:B------:R-:W-:Y:S01]  /*04c0*/  FFMA R24, R23.reuse, R23, R24 ;  /* 0x0000001717187223 */ /* 0x040fe20000000018 */
[----:B------:R-:W-:-:S02]  /*04d0*/  FFMA R22, R23, R16, R27 ;  /* 0x0000001017167223 */ /* 0x000fc4000000001b */
[----:B------:R0:W5:Y:S04]  /*04e0*/  LDG.E R23, desc[UR8][R6.64+0xc] ;  /* 0x00000c0806177981 */ /* 0x000168000c1e1900 */
[----:B------:R1:W5:Y:S01]  /*04f0*/  LDG.E R20, desc[UR8][R2.64+0xc] ;  /* 0x00000c0802147981 */ /* 0x000362000c1e1900 */
[----:B------:R-:W-:Y:S01]  /*0500*/  FFMA R16, R16, R16, R29 ;  /* 0x0000001010107223 */ /* 0x000fe2000000001d */
[C---:B------:R-:W-:Y:S01]  /*0510*/  FFMA R27, R18.reuse, R18, R24 ;  /* 0x00000012121b7223 */ /* 0x040fe20000000018 */
[-C--:B------:R-:W-:Y:S01]  /*0520*/  FFMA R22, R18, R19.reuse, R22 ;  /* 0x0000001312167223 */ /* 0x080fe20000000016 */
[----:B------:R-:W-:Y:S01]  /*0530*/  UIADD3 UR7, UPT, UPT, UR7, 0x8, URZ ;  /* 0x0000000807077890 */ /* 0x000fe2000fffe0ff */
[----:B------:R-:W-:Y:S01]  /*0540*/  FFMA R18, R19, R19, R16 ;  /* 0x0000001313127223 */ /* 0x000fe20000000010 */
[C---:B------:R-:W-:Y:S01]  /*0550*/  FFMA R27, R0.reuse, R0, R27 ;  /* 0x00000000001b7223 */ /* 0x040fe2000000001b */
[----:B------:R-:W-:-:S02]  /*0560*/  FFMA R22, R0, R21, R22 ;  /* 0x0000001500167223 */ /* 0x000fc40000000016 */
[----:B------:R-:W-:Y:S01]  /*0570*/  FFMA R18, R21, R21, R18 ;  /* 0x0000001515127223 */ /* 0x000fe20000000012 */
[----:B------:R-:W-:Y:S01]  /*0580*/  UISETP.NE.AND UP1, UPT, UR7, URZ, UPT ;  /* 0x000000ff0700728c */ /* 0x000fe2000bf25270 */
[----:B------:R-:W-:-:S04]  /*0590*/  IADD3 R16, P0, PT, R6, 0x20, RZ ;  /* 0x0000002006107810 */ /* 0x000fc80007f1e0ff */
[----:B0-----:R-:W-:Y:S02]  /*05a0*/  IADD3.X R7, PT, PT, RZ, R7, RZ, P0, !PT ;  /* 0x00000007ff077210 */ /* 0x001fe400007fe4ff */
[----:B-1----:R-:W-:-:S05]  /*05b0*/  IADD3 R2, P0, PT, R2, 0x20, RZ ;  /* 0x0000002002027810 */ /* 0x002fca0007f1e0ff */
[----:B------:R-:W-:Y:S02]  /*05c0*/  IMAD.X R3, RZ, RZ, R3, P0 ;  /* 0x000000ffff037224 */ /* 0x000fe400000e0603 */
[-C--:B--2---:R-:W-:Y:S01]  /*05d0*/  FFMA R18, R17, R17.reuse, R18 ;  /* 0x0000001111127223 */ /* 0x084fe20000000012 */
[C---:B---3--:R-:W-:Y:S01]  /*05e0*/  FFMA R22, R12.reuse, R17, R22 ;  /* 0x000000110c167223 */ /* 0x048fe20000000016 */
[----:B------:R-:W-:-:S04]  /*05f0*/  FFMA R27, R12, R12, R27 ;  /* 0x0000000c0c1b7223 */ /* 0x000fc8000000001b */
[C---:B----4-:R-:W-:Y:S01]  /*0600*/  FFMA R0, R14.reuse, R14, R27 ;  /* 0x0000000e0e007223 */ /* 0x050fe2000000001b */
[-C--:B-----5:R-:W-:Y:S01]  /*0610*/  FFMA R17, R14, R25.reuse, R22 ;  /* 0x000000190e117223 */ /* 0x0a0fe20000000016 */
[----:B------:R-:W-:Y:S02]  /*0620*/  FFMA R25, R25, R25, R18 ;  /* 0x0000001919197223 */ /* 0x000fe40000000012 */
[C---:B------:R-:W-:Y:S01]  /*0630*/  FFMA R14, R23.reuse, R23, R0 ;  /* 0x00000017170e7223 */ /* 0x040fe20000000000 */
[-C--:B------:R-:W-:Y:S01]  /*0640*/  FFMA R17, R23, R20.reuse, R17 ;  /* 0x0000001417117223 */ /* 0x080fe20000000011 */
[----:B------:R-:W-:Y:S01]  /*0650*/  FFMA R12, R20, R20, R25 ;  /* 0x00000014140c7223 */ /* 0x000fe20000000019 */
[----:B------:R-:W-:Y:S06]  /*0660*/  BRA.U UP1, `(.L_x_2) ;  /* 0xfffffffd01407547 */ /* 0x000fec000b83ffff */
.L_x_1:
[----:B------:R-:W-:Y:S05]  /*0670*/  BRA.U !UP0, `(.L_x_0) ;  /* 0x0000000508287547 */ /* 0x000fea000b800000 */
[----:B------:R-:W-:Y:S02]  /*0680*/  UISETP.GE.U32.AND UP0, UPT, UR6, 0x4, UPT ;  /* 0x000000040600788c */ /* 0x000fe4000bf06070 */
[----:B------:R-:W-:-:S04]  /*0690*/  ULOP3.LUT UR7, UR5, 0x3, URZ, 0xc0, !UPT ;  /* 0x0000000305077892 */ /* 0x000fc8000f8ec0ff */
[----:B------:R-:W-:-:S03]  /*06a0*/  UISETP.NE.AND UP1, UPT, UR7, URZ, UPT ;  /* 0x000000ff0700728c */ /* 0x000fc6000bf25270 */
[----:B------:R-:W-:Y:S08]  /*06b0*/  BRA.U !UP0, `(.L_x_3) ;  /* 0x0000000108787547 */ /* 0x000ff0000b800000 */
[----:B------:R-:W1:Y:S01]  /*06c0*/  LDCU.128 UR12, c[0x0][0x380] ;  /* 0x00007000ff0c77ac */ /* 0x000e620008000c00 */
[----:B------:R-:W-:Y:S02]  /*06d0*/  IADD3 R0, P2, PT, R10, UR4, RZ ;  /* 0x000000040a007c10 */ /* 0x000fe4000ff5e0ff */
[----:B------:R-:W-:-:S03]  /*06e0*/  IADD3 R7, P0, PT, R8, UR4, RZ ;  /* 0x0000000408077c10 */ /* 0x000fc6000ff1e0ff */
[----:B------:R-:W-:Y:S01]  /*06f0*/  IMAD.X R3, RZ, RZ, R13, P2 ;  /* 0x000000ffff037224 */ /* 0x000fe200010e060d */
[----:B------:R-:W-:Y:S02]  /*0700*/  IADD3.X R16, PT, PT, RZ, R15, RZ, P0, !PT ;  /* 0x0000000fff107210 */ /* 0x000fe400007fe4ff */
[C---:B-1----:R-:W-:Y:S02]  /*0710*/  LEA R6, P1, R7.reuse, UR12, 0x2 ;  /* 0x0000000c07067c11 */ /* 0x042fe4000f8210ff */
[C---:B------:R-:W-:Y:S02]  /*0720*/  LEA R2, P3, R0.reuse, UR14, 0x2 ;  /* 0x0000000e00027c11 */ /* 0x040fe4000f8610ff */
[----:B------:R-:W-:Y:S02]  /*0730*/  LEA.HI.X R7, R7, UR13, R16, 0x2, P1 ;  /* 0x0000000d07077c11 */ /* 0x000fe400088f1410 */
[----:B------:R-:W-:-:S03]  /*0740*/  LEA.HI.X R3, R0, UR15, R3, 0x2, P3 ;  /* 0x0000000f00037c11 */ /* 0x000fc600098f1403 */
[----:B0-----:R-:W2:Y:S04]  /*0750*/  LDG.E R21, desc[UR8][R6.64] ;  /* 0x0000000806157981 */ /* 0x001ea8000c1e1900 */
[----:B------:R-:W3:Y:S04]  /*0760*/  LDG.E R18, desc[UR8][R2.64] ;  /* 0x0000000802127981 */ /* 0x000ee8000c1e1900 */
[----:B------:R-:W4:Y:S04]  /*0770*/  LDG.E R23, desc[UR8][R6.64+0x4] ;  /* 0x0000040806177981 */ /* 0x000f28000c1e1900 */
[----:B------:R-:W5:Y:S04]  /*0780*/  LDG.E R20, desc[UR8][R2.64+0x4] ;  /* 0x0000040802147981 */ /* 0x000f68000c1e1900 */
[----:B------:R-:W5:Y:S04]  /*0790*/  LDG.E R19, desc[UR8][R6.64+0x8] ;  /* 0x0000080806137981 */ /* 0x000f68000c1e1900 */
[----:B------:R-:W5:Y:S04]  /*07a0*/  LDG.E R0, desc[UR8][R2.64+0x8] ;  /* 0x0000080802007981 */ /* 0x000f68000c1e1900 */
[----:B------:R-:W5:Y:S04]  /*07b0*/  LDG.E R16, desc[UR8][R6.64+0xc] ;  /* 0x00000c0806107981 */ /* 0x000f68000c1e1900 */
[----:B------:R-:W5:Y:S01]  /*07c0*/  LDG.E R22, desc[UR8][R2.64+0xc] ;  /* 0x00000c0802167981 */ /* 0x000f62000c1e1900 */
[----:B------:R-:W-:Y:S01]  /*07d0*/  UIADD3 UR4, UPT, UPT, UR4, 0x4, URZ ;  /* 0x0000000404047890 */ /* 0x000fe2000fffe0ff */
[C---:B--2---:R-:W-:Y:S01]  /*07e0*/  FFMA R14, R21.reuse, R21, R14 ;  /* 0x00000015150e7223 */ /* 0x044fe2000000000e */
[-C--:B---3--:R-:W-:Y:S01]  /*07f0*/  FFMA R17, R21, R18.reuse, R17 ;  /* 0x0000001215117223 */ /* 0x088fe20000000011 */
[----:B------:R-:W-:-:S02]  /*0800*/  FFMA R12, R18, R18, R12 ;  /* 0x00000012120c7223 */ /* 0x000fc4000000000c */
[C---:B----4-:R-:W-:Y:S01]  /*0810*/  FFMA R14, R23.reuse, R23, R14 ;  /* 0x00000017170e7223 */ /* 0x050fe2000000000e */
[-C--:B-----5:R-:W-:Y:S01]  /*0820*/  FFMA R17, R23, R20.reuse, R17 ;  /* 0x0000001417117223 */ /* 0x0a0fe20000000011 */
[----:B------:R-:W-:Y:S02]  /*0830*/  FFMA R21, R20, R20, R12 ;  /* 0x0000001414157223 */ /* 0x000fe4000000000c */
[C---:B------:R-:W-:Y:S01]  /*0840*/  FFMA R23, R19.reuse, R19, R14 ;  /* 0x0000001313177223 */ /* 0x040fe2000000000e */
[-C--:B------:R-:W-:Y:S01]  /*0850*/  FFMA R17, R19, R0.reuse, R17 ;  /* 0x0000000013117223 */ /* 0x080fe20000000011 */
[----:B------:R-:W-:Y:S02]  /*0860*/  FFMA R21, R0, R0, R21 ;  /* 0x0000000000157223 */ /* 0x000fe40000000015 */
[C---:B------:R-:W-:Y:S01]  /*0870*/  FFMA R14, R16.reuse, R16, R23 ;  /* 0x00000010100e7223 */ /* 0x040fe20000000017 */
[-C--:B------:R-:W-:Y:S01]  /*0880*/  FFMA R17, R16, R22.reuse, R17 ;  /* 0x0000001610117223 */ /* 0x080fe20000000011 */
[----:B------:R-:W-:-:S07]  /*0890*/  FFMA R12, R22, R22, R21 ;  /* 0x00000016160c7223 */ /* 0x000fce0000000015 */
.L_x_3:
[----:B------:R-:W-:Y:S05]  /*08a0*/  BRA.U !UP1, `(.L_x_0) ;  /* 0x00000001099c7547 */ /* 0x000fea000b800000 */
[----:B------:R-:W-:Y:S02]  /*08b0*/  UISETP.NE.AND UP0, UPT, UR7, 0x1, UPT ;  /* 0x000000010700788c */ /* 0x000fe4000bf05270 */
[----:B------:R-:W-:-:S04]  /*08c0*/  ULOP3.LUT UR5, UR5, 0x1, URZ, 0xc0, !UPT ;  /* 0x0000000105057892 */ /* 0x000fc8000f8ec0ff */
[----:B------:R-:W-:-:S03]  /*08d0*/  UISETP.NE.U32.AND UP1, UPT, UR5, 0x1, UPT ;  /* 0x000000010500788c */ /* 0x000fc6000bf25070 */
        /* <DEDUP_REMOVED lines=13> */
[----:B------:R-:W5:Y:S01]  /*09b0*/  LDG.E R16, desc[UR8][R6.64+0x4] ;  /* 0x0000040806107981 */ /* 0x000f62000c1e1900 */
[----:B------:R-:W-:Y:S01]  /*09c0*/  UIADD3 UR4, UPT, UPT, UR4, 0x2, URZ ;  /* 0x0000000204047890 */ /* 0x000fe2000fffe0ff */
[C---:B--2---:R-:W-:Y:S01]  /*09d0*/  FFMA R14, R19.reuse, R19, R14 ;  /* 0x00000013130e7223 */ /* 0x044fe2000000000e */
[-C--:B---3--:R-:W-:Y:S01]  /*09e0*/  FFMA R17, R19, R0.reuse, R17 ;  /* 0x0000000013117223 */ /* 0x088fe20000000011 */
[----:B------:R-:W-:-:S02]  /*09f0*/  FFMA R12, R0, R0, R12 ;  /* 0x00000000000c7223 */ /* 0x000fc4000000000c */
[C---:B----4-:R-:W-:Y:S01]  /*0a00*/  FFMA R14, R21.reuse, R21, R14 ;  /* 0x00000015150e7223 */ /* 0x050fe2000000000e */
[-C--:B-----5:R-:W-:Y:S01]  /*0a10*/  FFMA R17, R21, R16.reuse, R17 ;  /* 0x0000001015117223 */ /* 0x0a0fe20000000011 */
[----:B------:R-:W-:-:S07]  /*0a20*/  FFMA R12, R16, R16, R12 ;  /* 0x00000010100c7223 */ /* 0x000fce000000000c */
.L_x_4:
[----:B------:R-:W-:Y:S05]  /*0a30*/  BRA.U UP1, `(.L_x_0) ;  /* 0x0000000101387547 */ /* 0x000fea000b800000 */
[----:B------:R-:W1:Y:S01]  /*0a40*/  LDCU.128 UR12, c[0x0][0x380] ;  /* 0x00007000ff0c77ac */ /* 0x000e620008000c00 */
[----:B------:R-:W-:Y:S02]  /*0a50*/  IADD3 R10, P2, PT, R10, UR4, RZ ;  /* 0x000000040a0a7c10 */ /* 0x000fe4000ff5e0ff */
[----:B------:R-:W-:-:S03]  /*0a60*/  IADD3 R8, P0, PT, R8, UR4, RZ ;  /* 0x0000000408087c10 */ /* 0x000fc6000ff1e0ff */
[----:B------:R-:W-:Y:S01]  /*0a70*/  IMAD.X R13, RZ, RZ, R13, P2 ;  /* 0x000000ffff0d7224 */ /* 0x000fe200010e060d */
[----:B------:R-:W-:Y:S02]  /*0a80*/  IADD3.X R15, PT, PT, RZ, R15, RZ, P0, !PT ;  /* 0x0000000fff0f7210 */ /* 0x000fe400007fe4ff */
[----:B-1----:R-:W-:Y:S02]  /*0a90*/  LEA R2, P1, R8, UR12, 0x2 ;  /* 0x0000000c08027c11 */ /* 0x002fe4000f8210ff */
[----:B------:R-:W-:Y:S02]  /*0aa0*/  LEA R6, P3, R10, UR14, 0x2 ;  /* 0x0000000e0a067c11 */ /* 0x000fe4000f8610ff */
[----:B------:R-:W-:Y:S02]  /*0ab0*/  LEA.HI.X R3, R8, UR13, R15, 0x2, P1 ;  /* 0x0000000d08037c11 */ /* 0x000fe400088f140f */
[----:B------:R-:W-:-:S04]  /*0ac0*/  LEA.HI.X R7, R10, UR15, R13, 0x2, P3 ;  /* 0x0000000f0a077c11 */ /* 0x000fc800098f140d */
[----:B0-----:R-:W2:Y:S04]  /*0ad0*/  LDG.E R3, desc[UR8][R2.64] ;  /* 0x0000000802037981 */ /* 0x001ea8000c1e1900 */
[----:B------:R-:W3:Y:S01]  /*0ae0*/  LDG.E R6, desc[UR8][R6.64] ;  /* 0x0000000806067981 */ /* 0x000ee2000c1e1900 */
[C---:B--2---:R-:W-:Y:S01]  /*0af0*/  FFMA R14, R3.reuse, R3, R14 ;  /* 0x00000003030e7223 */ /* 0x044fe2000000000e */
[-C--:B---3--:R-:W-:Y:S01]  /*0b00*/  FFMA R17, R3, R6.reuse, R17 ;  /* 0x0000000603117223 */ /* 0x088fe20000000011 */
[----:B------:R-:W-:-:S07]  /*0b10*/  FFMA R12, R6, R6, R12 ;  /* 0x00000006060c7223 */ /* 0x000fce000000000c */
.L_x_0:
[----:B------:R-:W-:Y:S01]  /*0b20*/  IADD3 R0, PT, PT, R14, -0xd000000, RZ ;  /* 0xf30000000e007810 */ /* 0x000fe20007ffe0ff */
[----:B------:R1:W2:Y:S01]  /*0b30*/  MUFU.RSQ R7, R14 ;  /* 0x0000000e00077308 */ /* 0x0002a20000001400 */
[----:B------:R-:W-:Y:S02]  /*0b40*/  BSSY.RECONVERGENT B0, `(.L_x_5) ;  /* 0x000000c000007945 */ /* 0x000fe40003800200 */
[----:B------:R-:W-:-:S13]  /*0b50*/  ISETP.GT.U32.AND P0, PT, R0, 0x727fffff, PT ;  /* 0x727fffff0000780c */ /* 0x000fda0003f04070 */
[----:B-1----:R-:W-:Y:S05]  /*0b60*/  @!P0 BRA `(.L_x_6) ;  /* 0x0000000000148947 */ /* 0x002fea0003800000 */
[----:B------:R-:W-:Y:S01]  /*0b70*/  IMAD.MOV.U32 R0, RZ, RZ, R14 ;  /* 0x000000ffff007224 */ /* 0x000fe200078e000e */
[----:B------:R-:W-:-:S07]  /*0b80*/  MOV R10, 0xba0 ;  /* 0x00000ba0000a7802 */ /* 0x000fce0000000f00 */
[----:B0-2---:R-:W-:Y:S05]  /*0b90*/  CALL.REL.NOINC `($__internal_0_$__cuda_sm20_sqrt_rn_f32_slowpath) ;  /* 0x00000000009c7944 */ /* 0x005fea0003c00000 */
[----:B------:R-:W-:Y:S01]  /*0ba0*/  MOV R6, R0 ;  /* 0x0000000000067202 */ /* 0x000fe20000000f00 */
[----:B------:R-:W-:Y:S06]  /*0bb0*/  BRA `(.L_x_7) ;  /* 0x0000000000107947 */ /* 0x000fec0003800000 */
.L_x_6:
[C---:B--2---:R-:W-:Y:S01]  /*0bc0*/  FMUL.FTZ R3, R7.reuse, R14 ;  /* 0x0000000e07037220 */ /* 0x044fe20000410000 */
[----:B------:R-:W-:-:S03]  /*0bd0*/  FMUL.FTZ R0, R7, 0.5 ;  /* 0x3f00000007007820 */ /* 0x000fc60000410000 */
[----:B------:R-:W-:-:S04]  /*0be0*/  FFMA R6, -R3, R3, R14 ;  /* 0x0000000303067223 */ /* 0x000fc8000000010e */
[----:B------:R-:W-:-:S07]  /*0bf0*/  FFMA R6, R6, R0, R3 ;  /* 0x0000000006067223 */ /* 0x000fce0000000003 */
.L_x_7:
[----:B0-----:R-:W-:Y:S05]  /*0c00*/  BSYNC.RECONVERGENT B0 ;  /* 0x0000000000007941 */ /* 0x001fea0003800200 */
.L_x_5:
[----:B------:R-:W-:Y:S01]  /*0c10*/  VIADD R0, R12, 0xf3000000 ;  /* 0xf30000000c007836 */ /* 0x000fe20000000000 */
[----:B------:R0:W1:Y:S01]  /*0c20*/  MUFU.RSQ R7, R12 ;  /* 0x0000000c00077308 */ /* 0x0000620000001400 */
[----:B------:R-:W-:Y:S03]  /*0c30*/  BSSY.RECONVERGENT B0, `(.L_x_8) ;  /* 0x000000c000007945 */ /* 0x000fe60003800200 */
[----:B------:R-:W-:-:S13]  /*0c40*/  ISETP.GT.U32.AND P0, PT, R0, 0x727fffff, PT ;  /* 0x727fffff0000780c */ /* 0x000fda0003f04070 */
[----:B01----:R-:W-:Y:S05]  /*0c50*/  @!P0 BRA `(.L_x_9) ;  /* 0x0000000000148947 */ /* 0x003fea0003800000 */
[----:B------:R-:W-:Y:S02]  /*0c60*/  MOV R0, R12 ;  /* 0x0000000c00007202 */ /* 0x000fe40000000f00 */
[----:B------:R-:W-:-:S07]  /*0c70*/  MOV R10, 0xc90 ;  /* 0x00000c90000a7802 */ /* 0x000fce0000000f00 */
[----:B------:R-:W-:Y:S05]  /*0c80*/  CALL.REL.NOINC `($__internal_0_$__cuda_sm20_sqrt_rn_f32_slowpath) ;  /* 0x0000000000607944 */ /* 0x000fea0003c00000 */
[----:B------:R-:W-:Y:S01]  /*0c90*/  IMAD.MOV.U32 R3, RZ, RZ, R0 ;  /* 0x000000ffff037224 */ /* 0x000fe200078e0000 */
[----:B------:R-:W-:Y:S06]  /*0ca0*/  BRA `(.L_x_10) ;  /* 0x0000000000107947 */ /* 0x000fec0003800000 */
.L_x_9:
[C---:B------:R-:W-:Y:S01]  /*0cb0*/  FMUL.FTZ R3, R7.reuse, R12 ;  /* 0x0000000c07037220 */ /* 0x040fe20000410000 */
[----:B------:R-:W-:-:S03]  /*0cc0*/  FMUL.FTZ R0, R7, 0.5 ;  /* 0x3f00000007007820 */ /* 0x000fc60000410000 */
[----:B------:R-:W-:-:S04]  /*0cd0*/  FFMA R12, -R3, R3, R12 ;  /* 0x00000003030c7223 */ /* 0x000fc8000000010c */
[----:B------:R-:W-:-:S07]  /*0ce0*/  FFMA R3, R12, R0, R3 ;  /* 0x000000000c037223 */ /* 0x000fce0000000003 */
.L_x_10:
[----:B------:R-:W-:Y:S05]  /*0cf0*/  BSYNC.RECONVERGENT B0 ;  /* 0x0000000000007941 */ /* 0x000fea0003800200 */
.L_x_8:
[----:B------:R-:W-:Y:S01]  /*0d00*/  FFMA R8, R3, R6, 9.9999999392252902908e-09 ;  /* 0x322bcc7703087423 */ /* 0x000fe20000000006 */
[----:B------:R-:W-:Y:S03]  /*0d10*/  BSSY.RECONVERGENT B0, `(.L_x_11) ;  /* 0x000000d000007945 */ /* 0x000fe60003800200 */
[----:B------:R-:W0:Y:S08]  /*0d20*/  MUFU.RCP R0, R8 ;  /* 0x0000000800007308 */ /* 0x000e300000001000 */
[----:B------:R-:W1:Y:S01]  /*0d30*/  FCHK P0, R17, R8 ;  /* 0x0000000811007302 */ /* 0x000e620000000000 */
[----:B0-----:R-:W-:-:S04]  /*0d40*/  FFMA R3, -R8, R0, 1 ;  /* 0x3f80000008037423 */ /* 0x001fc80000000100 */
[----:B------:R-:W-:-:S04]  /*0d50*/  FFMA R0, R0, R3, R0 ;  /* 0x0000000300007223 */ /* 0x000fc80000000000 */
[----:B------:R-:W-:-:S04]  /*0d60*/  FFMA R2, R0, R17, RZ ;  /* 0x0000001100027223 */ /* 0x000fc800000000ff */
[----:B------:R-:W-:-:S04]  /*0d70*/  FFMA R3, -R8, R2, R17 ;  /* 0x0000000208037223 */ /* 0x000fc80000000111 */
[----:B------:R-:W-:Y:S01]  /*0d80*/  FFMA R3, R0, R3, R2 ;  /* 0x0000000300037223 */ /* 0x000fe20000000002 */
[----:B-1----:R-:W-:Y:S06]  /*0d90*/  @!P0 BRA `(.L_x_12) ;  /* 0x0000000000108947 */ /* 0x002fec0003800000 */
[----:B------:R-:W-:Y:S02]  /*0da0*/  MOV R3, R17 ;  /* 0x0000001100037202 */ /* 0x000fe40000000f00 */
[----:B------:R-:W-:-:S07]  /*0db0*/  MOV R2, 0xdd0 ;  /* 0x00000dd000027802 */ /* 0x000fce0000000f00 */
[----:B------:R-:W-:Y:S05]  /*0dc0*/  CALL.REL.NOINC `($__internal_1_$__cuda_sm3x_div_rn_noftz_f32_slowpath) ;  /* 0x00000000006c7944 */ /* 0x000fea0003c00000 */
[----:B------:R-:W-:-:S07]  /*0dd0*/  IMAD.MOV.U32 R3, RZ, RZ, R0 ;  /* 0x000000ffff037224 */ /* 0x000fce00078e0000 */
.L_x_12:
[----:B------:R-:W-:Y:S05]  /*0de0*/  BSYNC.RECONVERGENT B0 ;  /* 0x0000000000007941 */ /* 0x000fea0003800200 */
.L_x_11:
[----:B------:R-:W-:Y:S01]  /*0df0*/  STG.E desc[UR8][R4.64], R3 ;  /* 0x0000000304007986 */ /* 0x000fe2000c101908 */
[----:B------:R-:W-:Y:S05]  /*0e00*/  EXIT ;  /* 0x000000000000794d */ /* 0x000fea0003800000 */
        .weak           $__internal_0_$__cuda_sm20_sqrt_rn_f32_slowpath
        .type           $__internal_0_$__cuda_sm20_sqrt_rn_f32_slowpath,@function
        .size           $__internal_0_$__cuda_sm20_sqrt_rn_f32_slowpath,($__internal_1_$__cuda_sm3x_div_rn_noftz_f32_slowpath - $__internal_0_$__cuda_sm20_sqrt_rn_f32_slowpath)
$__internal_0_$__cuda_sm20_sqrt_rn_f32_slowpath:
[----:B------:R-:W-:-:S13]  /*0e10*/  LOP3.LUT P0, RZ, R0, 0x7fffffff, RZ, 0xc0, !PT ;  /* 0x7fffffff00ff7812 */ /* 0x000fda000780c0ff */
[----:B------:R-:W-:Y:S01]  /*0e20*/  @!P0 MOV R2, R0 ;  /* 0x0000000000028202 */ /* 0x000fe20000000f00 */
[----:B------:R-:W-:Y:S06]  /*0e30*/  @!P0 BRA `(.L_x_13) ;  /* 0x0000000000408947 */ /* 0x000fec0003800000 */
[----:B------:R-:W-:-:S13]  /*0e40*/  FSETP.GEU.FTZ.AND P0, PT, R0, RZ, PT ;  /* 0x000000ff0000720b */ /* 0x000fda0003f1e000 */
[----:B------:R-:W-:Y:S01]  /*0e50*/  @!P0 IMAD.MOV.U32 R2, RZ, RZ, 0x7fffffff ;  /* 0x7fffffffff028424 */ /* 0x000fe200078e00ff */
[----:B------:R-:W-:Y:S06]  /*0e60*/  @!P0 BRA `(.L_x_13) ;  /* 0x0000000000348947 */ /* 0x000fec0003800000 */
[----:B------:R-:W-:-:S13]  /*0e70*/  FSETP.GTU.FTZ.AND P0, PT, |R0|, +INF , PT ;  /* 0x7f8000000000780b */ /* 0x000fda0003f1c200 */
[----:B------:R-:W-:Y:S01]  /*0e80*/  @P0 FADD.FTZ R2, R0, 1 ;  /* 0x3f80000000020421 */ /* 0x000fe20000010000 */
[----:B------:R-:W-:Y:S06]  /*0e90*/  @P0 BRA `(.L_x_13) ;  /* 0x0000000000280947 */ /* 0x000fec0003800000 */
[----:B------:R-:W-:-:S13]  /*0ea0*/  FSETP.NEU.FTZ.AND P0, PT, |R0|, +INF , PT ;  /* 0x7f8000000000780b */ /* 0x000fda0003f1d200 */
[----:B------:R-:W-:-:S04]  /*0eb0*/  @P0 FFMA R3, R0, 1.84467440737095516160e+19, RZ ;  /* 0x5f80000000030823 */ /* 0x000fc800000000ff */
[----:B------:R-:W0:Y:S02]  /*0ec0*/  @P0 MUFU.RSQ R2, R3 ;  /* 0x0000000300020308 */ /* 0x000e240000001400 */
[----:B0-----:R-:W-:Y:S01]  /*0ed0*/  @P0 FMUL.FTZ R8, R3, R2 ;  /* 0x0000000203080220 */ /* 0x001fe20000410000 */
[----:B------:R-:W-:Y:S01]  /*0ee0*/  @P0 FMUL.FTZ R9, R2, 0.5 ;  /* 0x3f00000002090820 */ /* 0x000fe20000410000 */
[----:B------:R-:W-:Y:S02]  /*0ef0*/  @!P0 MOV R2, R0 ;  /* 0x0000000000028202 */ /* 0x000fe40000000f00 */
[----:B------:R-:W-:-:S04]  /*0f00*/  @P0 FADD.FTZ R7, -R8, -RZ ;  /* 0x800000ff08070221 */ /* 0x000fc80000010100 */
[----:B------:R-:W-:-:S04]  /*0f10*/  @P0 FFMA R7, R8, R7, R3 ;  /* 0x0000000708070223 */ /* 0x000fc80000000003 */
[----:B------:R-:W-:-:S04]  /*0f20*/  @P0 FFMA R7, R7, R9, R8 ;  /* 0x0000000907070223 */ /* 0x000fc80000000008 */
[----:B------:R-:W-:-:S07]  /*0f30*/  @P0 FMUL.FTZ R2, R7, 2.3283064365386962891e-10 ;  /* 0x2f80000007020820 */ /* 0x000fce0000410000 */
.L_x_13:
[----:B------:R-:W-:Y:S01]  /*0f40*/  IMAD.MOV.U32 R0, RZ, RZ, R2 ;  /* 0x000000ffff007224 */ /* 0x000fe200078e0002 */
[----:B------:R-:W-:Y:S01]  /*0f50*/  MOV R2, R10 ;  /* 0x0000000a00027202 */ /* 0x000fe20000000f00 */
[----:B------:R-:W-:-:S04]  /*0f60*/  IMAD.MOV.U32 R3, RZ, RZ, 0x0 ;  /* 0x00000000ff037424 */ /* 0x000fc800078e00ff */
[----:B------:R-:W-:Y:S05]  /*0f70*/  RET.REL.NODEC R2 `(_Z21cos_similarity_kernelPKfS0_iiiPf) ;  /* 0xfffffff002207950 */ /* 0x000fea0003c3ffff */
        .weak           $__internal_1_$__cuda_sm3x_div_rn_noftz_f32_slowpath
        .type           $__internal_1_$__cuda_sm3x_div_rn_noftz_f32_slowpath,@function
        .size           $__internal_1_$__cuda_sm3x_div_rn_noftz_f32_slowpath,(.L_x_59 - $__internal_1_$__cuda_sm3x_div_rn_noftz_f32_slowpath)
$__internal_1_$__cuda_sm3x_div_rn_noftz_f32_slowpath:
[----:B------:R-:W-:Y:S01]  /*0f80*/  SHF.R.U32.HI R6, RZ, 0x17, R8 ;  /* 0x00000017ff067819 */ /* 0x000fe20000011608 */
[----:B------:R-:W-:Y:S01]  /*0f90*/  BSSY.RECONVERGENT B1, `(.L_x_14) ;  /* 0x0000064000017945 */ /* 0x000fe20003800200 */
[----:B------:R-:W-:Y:S02]  /*0fa0*/  SHF.R.U32.HI R0, RZ, 0x17, R3 ;  /* 0x00000017ff007819 */ /* 0x000fe40000011603 */
[----:B------:R-:W-:Y:S02]  /*0fb0*/  LOP3.LUT R15, R6, 0xff, RZ, 0xc0, !PT ;  /* 0x000000ff060f7812 */ /* 0x000fe400078ec0ff */
[----:B------:R-:W-:Y:S02]  /*0fc0*/  LOP3.LUT R10, R0, 0xff, RZ, 0xc0, !PT ;  /* 0x000000ff000a7812 */ /* 0x000fe400078ec0ff */
[----:B------:R-:W-:Y:S02]  /*0fd0*/  IADD3 R11, PT, PT, R15, -0x1, RZ ;  /* 0xffffffff0f0b7810 */ /* 0x000fe40007ffe0ff */
[----:B------:R-:W-:Y:S01]  /*0fe0*/  MOV R6, R8 ;  /* 0x0000000800067202 */ /* 0x000fe20000000f00 */
[----:B------:R-:W-:Y:S01]  /*0ff0*/  VIADD R9, R10, 0xffffffff ;  /* 0xffffffff0a097836 */ /* 0x000fe20000000000 */
[----:B------:R-:W-:-:S04]  /*1000*/  ISETP.GT.U32.AND P0, PT, R11, 0xfd, PT ;  /* 0x000000fd0b00780c */ /* 0x000fc80003f04070 */
[----:B------:R-:W-:-:S13]  /*1010*/  ISETP.GT.U32.OR P0, PT, R9, 0xfd, P0 ;  /* 0x000000fd0900780c */ /* 0x000fda0000704470 */
[----:B------:R-:W-:Y:S01]  /*1020*/  @!P0 IMAD.MOV.U32 R7, RZ, RZ, RZ ;  /* 0x000000ffff078224 */ /* 0x000fe200078e00ff */
[----:B------:R-:W-:Y:S06]  /*1030*/  @!P0 BRA `(.L_x_15) ;  /* 0x0000000000608947 */ /* 0x000fec0003800000 */
[----:B------:R-:W-:Y:S02]  /*1040*/  FSETP.GTU.FTZ.AND P0, PT, |R3|, +INF , PT ;  /* 0x7f8000000300780b */ /* 0x000fe40003f1c200 */
[----:B------:R-:W-:Y:S02]  /*1050*/  FSETP.GTU.FTZ.AND P1, PT, |R8|, +INF , PT ;  /* 0x7f8000000800780b */ /* 0x000fe40003f3c200 */
[----:B------:R-:W-:Y:S02]  /*1060*/  MOV R0, R8 ;  /* 0x0000000800007202 */ /* 0x000fe40000000f00 */
[----:B------:R-:W-:-:S13]  /*1070*/  PLOP3.LUT P0, PT, P0, P1, PT, 0xf8, 0x8f ;  /* 0x00000000008f781c */ /* 0x000fda0000703f70 */
[----:B------:R-:W-:Y:S05]  /*1080*/  @P0 BRA `(.L_x_16) ;  /* 0x00000004004c0947 */ /* 0x000fea0003800000 */
[----:B------:R-:W-:-:S13]  /*1090*/  LOP3.LUT P0, RZ, R6, 0x7fffffff, R3, 0xc8, !PT ;  /* 0x7fffffff06ff7812 */ /* 0x000fda000780c803 */
[----:B------:R-:W-:Y:S05]  /*10a0*/  @!P0 BRA `(.L_x_17) ;  /* 0x00000004003c8947 */ /* 0x000fea0003800000 */
[C---:B------:R-:W-:Y:S02]  /*10b0*/  FSETP.NEU.FTZ.AND P1, PT, |R3|.reuse, +INF , PT ;  /* 0x7f8000000300780b */ /* 0x040fe40003f3d200 */
[----:B------:R-:W-:Y:S02]  /*10c0*/  FSETP.NEU.FTZ.AND P2, PT, |R0|, +INF , PT ;  /* 0x7f8000000000780b */ /* 0x000fe40003f5d200 */
[----:B------:R-:W-:-:S11]  /*10d0*/  FSETP.NEU.FTZ.AND P0, PT, |R3|, +INF , PT ;  /* 0x7f8000000300780b */ /* 0x000fd60003f1d200 */
[----:B------:R-:W-:Y:S05]  /*10e0*/  @!P2 BRA !P1, `(.L_x_17) ;  /* 0x00000004002ca947 */ /* 0x000fea0004800000 */
[----:B------:R-:W-:-:S04]  /*10f0*/  LOP3.LUT P1, RZ, R3, 0x7fffffff, RZ, 0xc0, !PT ;  /* 0x7fffffff03ff7812 */ /* 0x000fc8000782c0ff */
[----:B------:R-:W-:-:S13]  /*1100*/  PLOP3.LUT P1, PT, P2, P1, PT, 0x2f, 0xf2 ;  /* 0x0000000000f2781c */ /* 0x000fda0001722577 */
[----:B------:R-:W-:Y:S05]  /*1110*/  @P1 BRA `(.L_x_18) ;  /* 0x0000000400181947 */ /* 0x000fea0003800000 */
[----:B------:R-:W-:-:S04]  /*1120*/  LOP3.LUT P1, RZ, R6, 0x7fffffff, RZ, 0xc0, !PT ;  /* 0x7fffffff06ff7812 */ /* 0x000fc8000782c0ff */
[----:B------:R-:W-:-:S13]  /*1130*/  PLOP3.LUT P0, PT, P0, P1, PT, 0x2f, 0xf2 ;  /* 0x0000000000f2781c */ /* 0x000fda0000702577 */
[----:B------:R-:W-:Y:S05]  /*1140*/  @P0 BRA `(.L_x_19) ;  /* 0x0000000400000947 */ /* 0x000fea0003800000 */
[----:B------:R-:W-:Y:S02]  /*1150*/  ISETP.GE.AND P0, PT, R9, RZ, PT ;  /* 0x000000ff0900720c */ /* 0x000fe40003f06270 */
[----:B------:R-:W-:-:S11]  /*1160*/  ISETP.GE.AND P1, PT, R11, RZ, PT ;  /* 0x000000ff0b00720c */ /* 0x000fd60003f26270 */
[----:B------:R-:W-:Y:S01]  /*1170*/  @P0 IMAD.MOV.U32 R7, RZ, RZ, RZ ;  /* 0x000000ffff070224 */ /* 0x000fe200078e00ff */
[----:B------:R-:W-:Y:S01]  /*1180*/  @!P0 MOV R7, 0xffffffc0 ;  /* 0xffffffc000078802 */ /* 0x000fe20000000f00 */
[----:B------:R-:W-:Y:S01]  /*1190*/  @!P0 FFMA R3, R3, 1.84467440737095516160e+19, RZ ;  /* 0x5f80000003038823 */ /* 0x000fe200000000ff */
[----:B------:R-:W-:-:S03]  /*11a0*/  @!P1 FFMA R6, R0, 1.84467440737095516160e+19, RZ ;  /* 0x5f80000000069823 */ /* 0x000fc600000000ff */
[----:B------:R-:W-:-:S07]  /*11b0*/  @!P1 VIADD R7, R7, 0x40 ;  /* 0x0000004007079836 */ /* 0x000fce0000000000 */
.L_x_15:
[----:B------:R-:W-:Y:S01]  /*11c0*/  LEA R9, R15, 0xc0800000, 0x17 ;  /* 0xc08000000f097811 */ /* 0x000fe200078eb8ff */
[----:B------:R-:W-:Y:S03]  /*11d0*/  BSSY.RECONVERGENT B2, `(.L_x_20) ;  /* 0x0000036000027945 */ /* 0x000fe60003800200 */
[----:B------:R-:W-:Y:S01]  /*11e0*/  IADD3 R9, PT, PT, -R9, R6, RZ ;  /* 0x0000000609097210 */ /* 0x000fe20007ffe1ff */
[----:B------:R-:W-:-:S03]  /*11f0*/  VIADD R6, R10, 0xffffff81 ;  /* 0xffffff810a067836 */ /* 0x000fc60000000000 */
[----:B------:R-:W0:Y:S01]  /*1200*/  MUFU.RCP R8, R9 ;  /* 0x0000000900087308 */ /* 0x000e220000001000 */
[----:B------:R-:W-:Y:S01]  /*1210*/  FADD.FTZ R11, -R9, -RZ ;  /* 0x800000ff090b7221 */ /* 0x000fe20000010100 */
[C---:B------:R-:W-:Y:S01]  /*1220*/  IMAD R0, R6.reuse, -0x800000, R3 ;  /* 0xff80000006007824 */ /* 0x040fe200078e0203 */
[----:B------:R-:W-:-:S04]  /*1230*/  IADD3 R6, PT, PT, R6, 0x7f, -R15 ;  /* 0x0000007f06067810 */ /* 0x000fc80007ffe80f */
[----:B------:R-:W-:Y:S01]  /*1240*/  IADD3 R6, PT, PT, R6, R7, RZ ;  /* 0x0000000706067210 */ /* 0x000fe20007ffe0ff */
[----:B0-----:R-:W-:-:S04]  /*1250*/  FFMA R13, R8, R11, 1 ;  /* 0x3f800000080d7423 */ /* 0x001fc8000000000b */
[----:B------:R-:W-:-:S04]  /*1260*/  FFMA R10, R8, R13, R8 ;  /* 0x0000000d080a7223 */ /* 0x000fc80000000008 */
[----:B------:R-:W-:-:S04]  /*1270*/  FFMA R3, R0, R10, RZ ;  /* 0x0000000a00037223 */ /* 0x000fc800000000ff */
[----:B------:R-:W-:-:S04]  /*1280*/  FFMA R8, R11, R3, R0 ;  /* 0x000000030b087223 */ /* 0x000fc80000000000 */
[----:B------:R-:W-:-:S04]  /*1290*/  FFMA R13, R10, R8, R3 ;  /* 0x000000080a0d7223 */ /* 0x000fc80000000003 */
[----:B------:R-:W-:-:S04]  /*12a0*/  FFMA R8, R11, R13, R0 ;  /* 0x0000000d0b087223 */ /* 0x000fc80000000000 */
[----:B------:R-:W-:-:S05]  /*12b0*/  FFMA R0, R10, R8, R13 ;  /* 0x000000080a007223 */ /* 0x000fca000000000d */
[----:B------:R-:W-:-:S04]  /*12c0*/  SHF.R.U32.HI R3, RZ, 0x17, R0 ;  /* 0x00000017ff037819 */ /* 0x000fc80000011600 */
[----:B------:R-:W-:-:S05]  /*12d0*/  LOP3.LUT R3, R3, 0xff, RZ, 0xc0, !PT ;  /* 0x000000ff03037812 */ /* 0x000fca00078ec0ff */
[----:B------:R-:W-:-:S05]  /*12e0*/  IMAD.IADD R9, R3, 0x1, R6 ;  /* 0x0000000103097824 */ /* 0x000fca00078e0206 */
[----:B------:R-:W-:-:S04]  /*12f0*/  IADD3 R3, PT, PT, R9, -0x1, RZ ;  /* 0xffffffff09037810 */ /* 0x000fc80007ffe0ff */
[----:B------:R-:W-:-:S13]  /*1300*/  ISETP.GE.U32.AND P0, PT, R3, 0xfe, PT ;  /* 0x000000fe0300780c */ /* 0x000fda0003f06070 */
[----:B------:R-:W-:Y:S05]  /*1310*/  @!P0 BRA `(.L_x_21) ;  /* 0x0000000000808947 */ /* 0x000fea0003800000 */
[----:B------:R-:W-:-:S13]  /*1320*/  ISETP.GT.AND P0, PT, R9, 0xfe, PT ;  /* 0x000000fe0900780c */ /* 0x000fda0003f04270 */
[----:B------:R-:W-:Y:S05]  /*1330*/  @P0 BRA `(.L_x_22) ;  /* 0x00000000006c0947 */ /* 0x000fea0003800000 */
[----:B------:R-:W-:-:S13]  /*1340*/  ISETP.GE.AND P0, PT, R9, 0x1, PT ;  /* 0x000000010900780c */ /* 0x000fda0003f06270 */
[----:B------:R-:W-:Y:S05]  /*1350*/  @P0 BRA `(.L_x_23) ;  /* 0x0000000000740947 */ /* 0x000fea0003800000 */
[----:B------:R-:W-:Y:S02]  /*1360*/  ISETP.GE.AND P0, PT, R9, -0x18, PT ;  /* 0xffffffe80900780c */ /* 0x000fe40003f06270 */
[----:B------:R-:W-:-:S11]  /*1370*/  LOP3.LUT R0, R0, 0x80000000, RZ, 0xc0, !PT ;  /* 0x8000000000007812 */ /* 0x000fd600078ec0ff */
[----:B------:R-:W-:Y:S05]  /*1380*/  @!P0 BRA `(.L_x_23) ;  /* 0x0000000000688947 */ /* 0x000fea0003800000 */
[CCC-:B------:R-:W-:Y:S01]  /*1390*/  FFMA.RZ R3, R10.reuse, R8.reuse, R13.reuse ;  /* 0x000000080a037223 */ /* 0x1c0fe2000000c00d */
[CCC-:B------:R-:W-:Y:S01]  /*13a0*/  FFMA.RM R6, R10.reuse, R8.reuse, R13.reuse ;  /* 0x000000080a067223 */ /* 0x1c0fe2000000400d */
[C---:B------:R-:W-:Y:S02]  /*13b0*/  ISETP.NE.AND P2, PT, R9.reuse, RZ, PT ;  /* 0x000000ff0900720c */ /* 0x040fe40003f45270 */
[----:B------:R-:W-:Y:S02]  /*13c0*/  ISETP.NE.AND P1, PT, R9, RZ, PT ;  /* 0x000000ff0900720c */ /* 0x000fe40003f25270 */
[----:B------:R-:W-:Y:S01]  /*13d0*/  LOP3.LUT R7, R3, 0x7fffff, RZ, 0xc0, !PT ;  /* 0x007fffff03077812 */ /* 0x000fe200078ec0ff */
[----:B------:R-:W-:Y:S01]  /*13e0*/  FFMA.RP R3, R10, R8, R13 ;  /* 0x000000080a037223 */ /* 0x000fe2000000800d */
[C---:B------:R-:W-:Y:S01]  /*13f0*/  VIADD R8, R9.reuse, 0x20 ;  /* 0x0000002009087836 */ /* 0x040fe20000000000 */
[----:B------:R-:W-:Y:S02]  /*1400*/  IADD3 R9, PT, PT, -R9, RZ, RZ ;  /* 0x000000ff09097210 */ /* 0x000fe40007ffe1ff */
[----:B------:R-:W-:-:S02]  /*1410*/  LOP3.LUT R7, R7, 0x800000, RZ, 0xfc, !PT ;  /* 0x0080000007077812 */ /* 0x000fc400078efcff */
[----:B------:R-:W-:Y:S02]  /*1420*/  FSETP.NEU.FTZ.AND P0, PT, R3, R6, PT ;  /* 0x000000060300720b */ /* 0x000fe40003f1d000 */
[----:B------:R-:W-:Y:S02]  /*1430*/  SHF.L.U32 R8, R7, R8, RZ ;  /* 0x0000000807087219 */ /* 0x000fe400000006ff */
[----:B------:R-:W-:Y:S02]  /*1440*/  SEL R6, R9, RZ, P2 ;  /* 0x000000ff09067207 */ /* 0x000fe40001000000 */
[----:B------:R-:W-:Y:S02]  /*1450*/  ISETP.NE.AND P1, PT, R8, RZ, P1 ;  /* 0x000000ff0800720c */ /* 0x000fe40000f25270 */
[----:B------:R-:W-:Y:S02]  /*1460*/  SHF.R.U32.HI R6, RZ, R6, R7 ;  /* 0x00000006ff067219 */ /* 0x000fe40000011607 */
[----:B------:R-:W-:-:S02]  /*1470*/  PLOP3.LUT P0, PT, P0, P1, PT, 0xf8, 0x8f ;  /* 0x00000000008f781c */ /* 0x000fc40000703f70 */
[----:B------:R-:W-:Y:S02]  /*1480*/  SHF.R.U32.HI R8, RZ, 0x1, R6 ;  /* 0x00000001ff087819 */ /* 0x000fe40000011606 */
[----:B------:R-:W-:-:S04]  /*1490*/  SEL R3, RZ, 0x1, !P0 ;  /* 0x00000001ff037807 */ /* 0x000fc80004000000 */
[----:B------:R-:W-:-:S04]  /*14a0*/  LOP3.LUT R3, R3, 0x1, R8, 0xf8, !PT ;  /* 0x0000000103037812 */ /* 0x000fc800078ef808 */
[----:B------:R-:W-:-:S05]  /*14b0*/  LOP3.LUT R3, R3, R6, RZ, 0xc0, !PT ;  /* 0x0000000603037212 */ /* 0x000fca00078ec0ff */
[----:B------:R-:W-:-:S05]  /*14c0*/  IMAD.IADD R3, R8, 0x1, R3 ;  /* 0x0000000108037824 */ /* 0x000fca00078e0203 */
[----:B------:R-:W-:Y:S01]  /*14d0*/  LOP3.LUT R0, R3, R0, RZ, 0xfc, !PT ;  /* 0x0000000003007212 */ /* 0x000fe200078efcff */
[----:B------:R-:W-:Y:S06]  /*14e0*/  BRA `(.L_x_23) ;  /* 0x0000000000107947 */ /* 0x000fec0003800000 */
.L_x_22:
[----:B------:R-:W-:-:S04]  /*14f0*/  LOP3.LUT R0, R0, 0x80000000, RZ, 0xc0, !PT ;  /* 0x8000000000007812 */ /* 0x000fc800078ec0ff */
[----:B------:R-:W-:Y:S01]  /*1500*/  LOP3.LUT R0, R0, 0x7f800000, RZ, 0xfc, !PT ;  /* 0x7f80000000007812 */ /* 0x000fe200078efcff */
[----:B------:R-:W-:Y:S06]  /*1510*/  BRA `(.L_x_23) ;  /* 0x0000000000047947 */ /* 0x000fec0003800000 */
.L_x_21:
[----:B------:R-:W-:-:S07]  /*1520*/  LEA R0, R6, R0, 0x17 ;  /* 0x0000000006007211 */ /* 0x000fce00078eb8ff */
.L_x_23:
[----:B------:R-:W-:Y:S05]  /*1530*/  BSYNC.RECONVERGENT B2 ;  /* 0x0000000000027941 */ /* 0x000fea0003800200 */
.L_x_20:
[----:B------:R-:W-:Y:S05]  /*1540*/  BRA `(.L_x_24) ;  /* 0x0000000000207947 */ /* 0x000fea0003800000 */
.L_x_19:
[----:B------:R-:W-:-:S04]  /*1550*/  LOP3.LUT R0, R6, 0x80000000, R3, 0x48, !PT ;  /* 0x8000000006007812 */ /* 0x000fc800078e4803 */
[----:B------:R-:W-:Y:S01]  /*1560*/  LOP3.LUT R0, R0, 0x7f800000, RZ, 0xfc, !PT ;  /* 0x7f80000000007812 */ /* 0x000fe200078efcff */
[----:B------:R-:W-:Y:S06]  /*1570*/  BRA `(.L_x_24) ;  /* 0x0000000000147947 */ /* 0x000fec0003800000 */
.L_x_18:
[----:B------:R-:W-:Y:S01]  /*1580*/  LOP3.LUT R0, R6, 0x80000000, R3, 0x48, !PT ;  /* 0x8000000006007812 */ /* 0x000fe200078e4803 */
[----:B------:R-:W-:Y:S06]  /*1590*/  BRA `(.L_x_24) ;  /* 0x00000000000c7947 */ /* 0x000fec0003800000 */
.L_x_17:
[----:B------:R-:W0:Y:S01]  /*15a0*/  MUFU.RSQ R0, -QNAN ;  /* 0xffc0000000007908 */ /* 0x000e220000001400 */
[----:B------:R-:W-:Y:S05]  /*15b0*/  BRA `(.L_x_24) ;  /* 0x0000000000047947 */ /* 0x000fea0003800000 */
.L_x_16:
[----:B------:R-:W-:-:S07]  /*15c0*/  FADD.FTZ R0, R3, R0 ;  /* 0x0000000003007221 */ /* 0x000fce0000010000 */
.L_x_24:
[----:B------:R-:W-:Y:S05]  /*15d0*/  BSYNC.RECONVERGENT B1 ;  /* 0x0000000000017941 */ /* 0x000fea0003800200 */
.L_x_14:
[----:B------:R-:W-:-:S04]  /*15e0*/  HFMA2 R3, -RZ, RZ, 0, 0 ;  /* 0x00000000ff037431 */ /* 0x000fc800000001ff */
[----:B0-----:R-:W-:Y:S05]  /*15f0*/  RET.REL.NODEC R2 `(_Z21cos_similarity_kernelPKfS0_iiiPf) ;  /* 0xffffffe802807950 */ /* 0x001fea0003c3ffff */
.L_x_25:
[----:B------:R-:W-:-:S00]  /*1600*/  BRA `(.L_x_25) ;  /* 0xfffffffc00fc7947 */ /* 0x000fc0000383ffff */
[----:B------:R-:W-:-:S00]  /*1610*/  NOP ;  /* 0x0000000000007918 */ /* 0x000fc00000000000 */
        /* <DEDUP_REMOVED lines=14> */
.L_x_59:


//--------------------- .text._Z30clocs_compute_iou_dense_kerneliPKfiS0_PKiS0_S0_S0_PfPiS4_ --------------------------
	.section	.text._Z30clocs_compute_iou_dense_kerneliPKfiS0_PKiS0_S0_S0_PfPiS4_,"ax",@progbits
	.align	128
        .global         _Z30clocs_compute_iou_dense_kerneliPKfiS0_PKiS0_S0_S0_PfPiS4_
        .type           _Z30clocs_compute_iou_dense_kerneliPKfiS0_PKiS0_S0_S0_PfPiS4_,@function
        .size           _Z30clocs_compute_iou_dense_kerneliPKfiS0_PKiS0_S0_S0_PfPiS4_,(.L_x_60 - _Z30clocs_compute_iou_dense_kerneliPKfiS0_PKiS0_S0_S0_PfPiS4_)
        .other          _Z30clocs_compute_iou_dense_kerneliPKfiS0_PKiS0_S0_S0_PfPiS4_,@"STO_CUDA_ENTRY STV_DEFAULT"
_Z30clocs_compute_iou_dense_kerneliPKfiS0_PKiS0_S0_S0_PfPiS4_:
.text._Z30clocs_compute_iou_dense_kerneliPKfiS0_PKiS0_S0_S0_PfPiS4_:
[----:B------:R-:W-:Y:S01]  /*0000*/  LDC R1, c[0x0][0x37c] ;  /* 0x0000df00ff017b82 */ /* 0x000fe20000000800 */
[----:B------:R-:W0:Y:S01]  /*0010*/  S2R R4, SR_CTAID.Y ;  /* 0x0000000000047919 */ /* 0x000e220000002600 */
[----:B------:R-:W1:Y:S01]  /*0020*/  LDCU UR5, c[0x0][0x390] ;  /* 0x00007200ff0577ac */ /* 0x000e620008000800 */
[----:B------:R-:W0:Y:S01]  /*0030*/  S2R R5, SR_TID.Y ;  /* 0x0000000000057919 */ /* 0x000e220000002200 */
[----:B------:R-:W2:Y:S01]  /*0040*/  LDCU UR4, c[0x0][0x380] ;  /* 0x00007000ff0477ac */ /* 0x000ea20008000800 */
[----:B------:R-:W3:Y:S01]  /*0050*/  S2R R2, SR_CTAID.X ;  /* 0x0000000000027919 */ /* 0x000ee20000002500 */
[----:B------:R-:W3:Y:S01]  /*0060*/  S2R R3, SR_TID.X ;  /* 0x0000000000037919 */ /* 0x000ee20000002100 */
[----:B0-----:R-:W-:-:S05]  /*0070*/  IMAD R4, R4, 0x10, R5 ;  /* 0x0000001004047824 */ /* 0x001fca00078e0205 */
[----:B-1----:R-:W-:Y:S01]  /*0080*/  ISETP.GE.AND P0, PT, R4, UR5, PT ;  /* 0x0000000504007c0c */ /* 0x002fe2000bf06270 */
[----:B---3--:R-:W-:-:S05]  /*0090*/  IMAD R2, R2, 0x10, R3 ;  /* 0x0000001002027824 */ /* 0x008fca00078e0203 */
[----:B--2---:R-:W-:-:S13]  /*00a0*/  ISETP.GE.OR P0, PT, R2, UR4, P0 ;  /* 0x0000000402007c0c */ /* 0x004fda0008706670 */
[----:B------:R-:W-:Y:S05]  /*00b0*/  @P0 EXIT ;  /* 0x000000000000094d */ /* 0x000fea0003800000 */
[----:B------:R-:W0:Y:S01]  /*00c0*/  LDC.64 R6, c[0x0][0x388] ;  /* 0x0000e200ff067b82 */ /* 0x000e220000000a00 */
[----:B------:R-:W1:Y:S01]  /*00d0*/  LDCU.64 UR6, c[0x0][0x358] ;  /* 0x00006b00ff0677ac */ /* 0x000e620008000a00 */
[----:B------:R-:W-:Y:S02]  /*00e0*/  IMAD.SHL.U32 R3, R2, 0x4, RZ ;  /* 0x0000000402037824 */ /* 0x000fe400078e00ff */
[----:B------:R-:W-:-:S04]  /*00f0*/  IMAD.SHL.U32 R5, R4, 0x4, RZ ;  /* 0x0000000404057824 */ /* 0x000fc800078e00ff */
[----:B------:R-:W2:Y:S01]  /*0100*/  LDC.64 R14, c[0x0][0x398] ;  /* 0x0000e600ff0e7b82 */ /* 0x000ea20000000a00 */
[----:B0-----:R-:W-:-:S05]  /*0110*/  IMAD.WIDE R6, R3, 0x4, R6 ;  /* 0x0000000403067825 */ /* 0x001fca00078e0206 */
[----:B-1----:R-:W3:Y:S01]  /*0120*/  LDG.E R9, desc[UR6][R6.64+0x8] ;  /* 0x0000080606097981 */ /* 0x002ee2000c1e1900 */
[----:B--2---:R-:W-:-:S03]  /*0130*/  IMAD.WIDE.U32 R14, R5, 0x4, R14 ;  /* 0x00000004050e7825 */ /* 0x004fc600078e000e */
[----:B------:R-:W2:Y:S04]  /*0140*/  LDG.E R0, desc[UR6][R6.64] ;  /* 0x0000000606007981 */ /* 0x000ea8000c1e1900 */
[----:B------:R-:W3:Y:S04]  /*0150*/  LDG.E R8, desc[UR6][R14.64+0x8] ;  /* 0x000008060e087981 */ /* 0x000ee8000c1e1900 */
[----:B------:R-:W2:Y:S01]  /*0160*/  LDG.E R3, desc[UR6][R14.64] ;  /* 0x000000060e037981 */ /* 0x000ea2000c1e1900 */
[----:B---3--:R-:W-:Y:S02]  /*0170*/  FMNMX R5, R8, R9, PT ;  /* 0x0000000908057209 */ /* 0x008fe40003800000 */
[----:B--2---:R-:W-:-:S04]  /*0180*/  FMNMX R10, R3, R0, !PT ;  /* 0x00000000030a7209 */ /* 0x004fc80007800000 */
[C---:B------:R-:W-:Y:S01]  /*0190*/  FSETP.GT.AND P0, PT, R5.reuse, R10, PT ;  /* 0x0000000a0500720b */ /* 0x040fe20003f04000 */
[----:B------:R-:W-:Y:S01]  /*01a0*/  FADD R3, R8, -R3 ;  /* 0x8000000308037221 */ /* 0x000fe20000000000 */
[----:B------:R-:W-:-:S11]  /*01b0*/  FADD R8, R5, -R10 ;  /* 0x8000000a05087221 */ /* 0x000fd60000000000 */
[----:B------:R-:W-:Y:S05]  /*01c0*/  @!P0 BRA `(.L_x_26) ;  /* 0x0000000400a88947 */ /* 0x000fea0003800000 */
[----:B------:R-:W2:Y:S04]  /*01d0*/  LDG.E R10, desc[UR6][R14.64+0xc] ;  /* 0x00000c060e0a7981 */ /* 0x000ea8000c1e1900 */
[----:B------:R-:W3:Y:S04]  /*01e0*/  LDG.E R11, desc[UR6][R14.64+0x4] ;  /* 0x000004060e0b7981 */ /* 0x000ee8000c1e1900 */
[----:B------:R-:W2:Y:S04]  /*01f0*/  LDG.E R13, desc[UR6][R6.64+0xc] ;  /* 0x00000c06060d7981 */ /* 0x000ea8000c1e1900 */
[----:B------:R-:W3:Y:S01]  /*0200*/  LDG.E R12, desc[UR6][R6.64+0x4] ;  /* 0x00000406060c7981 */ /* 0x000ee2000c1e1900 */
[----:B--2---:R-:W-:-:S02]  /*0210*/  FMNMX R5, R10, R13, PT ;  /* 0x0000000d0a057209 */ /* 0x004fc40003800000 */
[----:B---3--:R-:W-:-:S04]  /*0220*/  FMNMX R16, R11, R12, !PT ;  /* 0x0000000c0b107209 */ /* 0x008fc80007800000 */
[C---:B------:R-:W-:Y:S01]  /*0230*/  FSETP.GT.AND P0, PT, R5.reuse, R16, PT ;  /* 0x000000100500720b */ /* 0x040fe20003f04000 */
[----:B------:R-:W-:-:S12]  /*0240*/  FADD R17, R5, -R16 ;  /* 0x8000001005117221 */ /* 0x000fd80000000000 */
[----:B------:R-:W-:Y:S05]  /*0250*/  @!P0 BRA `(.L_x_27) ;  /* 0x0000000000e88947 */ /* 0x000fea0003800000 */
[----:B------:R-:W0:Y:S01]  /*0260*/  S2R R5, SR_LANEID ;  /* 0x0000000000057919 */ /* 0x000e220000000000 */
[----:B------:R-:W-:Y:S01]  /*0270*/  VOTEU.ANY UR4, UPT, PT ;  /* 0x0000000000047886 */ /* 0x000fe200038e0100 */
[----:B------:R-:W1:Y:S01]  /*0280*/  LDC.64 R6, c[0x0][0x3d0] ;  /* 0x0000f400ff067b82 */ /* 0x000e620000000a00 */
[----:B------:R-:W0:Y:S08]  /*0290*/  FLO.U32 R16, UR4 ;  /* 0x0000000400107d00 */ /* 0x000e3000080e0000 */
[----:B------:R-:W1:Y:S01]  /*02a0*/  POPC R19, UR4 ;  /* 0x0000000400137d09 */ /* 0x000e620008000000 */
[----:B------:R-:W2:Y:S01]  /*02b0*/  LDC.64 R14, c[0x0][0x3a0] ;  /* 0x0000e800ff0e7b82 */ /* 0x000ea20000000a00 */
[----:B0-----:R-:W-:-:S13]  /*02c0*/  ISETP.EQ.U32.AND P0, PT, R16, R5, PT ;  /* 0x000000051000720c */ /* 0x001fda0003f02070 */
[----:B-1----:R0:W3:Y:S04]  /*02d0*/  @P0 ATOMG.E.ADD.STRONG.GPU PT, R7, desc[UR6][R6.64], R19 ;  /* 0x80000013060709a8 */ /* 0x0020e800081ef106 */
[----:B--2---:R-:W2:Y:S01]  /*02e0*/  LDG.E R14, desc[UR6][R14.64] ;  /* 0x000000060e0e7981 */ /* 0x004ea2000c1e1900 */
[----:B------:R-:W-:Y:S01]  /*02f0*/  FADD R0, R9, -R0 ;  /* 0x8000000009007221 */ /* 0x000fe20000000000 */
[----:B------:R-:W-:Y:S01]  /*0300*/  FADD R13, R13, -R12 ;  /* 0x8000000c0d0d7221 */ /* 0x000fe20000000000 */
[----:B------:R-:W-:Y:S01]  /*0310*/  FADD R10, R10, -R11 ;  /* 0x8000000b0a0a7221 */ /* 0x000fe20000000000 */
[----:B------:R-:W1:Y:S02]  /*0320*/  S2R R18, SR_LTMASK ;  /* 0x0000000000127919 */ /* 0x000e640000003900 */
[----:B0-----:R-:W-:Y:S01]  /*0330*/  FMUL R6, R0, R13 ;  /* 0x0000000d00067220 */ /* 0x001fe20000400000 */
[----:B------:R-:W-:-:S03]  /*0340*/  FMUL R0, R8, R17 ;  /* 0x0000001108007220 */ /* 0x000fc60000400000 */
[----:B------:R-:W-:Y:S01]  /*0350*/  FFMA R3, R3, R10, R6 ;  /* 0x0000000a03037223 */ /* 0x000fe20000000006 */
[----:B-1----:R-:W-:-:S06]  /*0360*/  LOP3.LUT R18, R18, UR4, RZ, 0xc0, !PT ;  /* 0x0000000412127c12 */ /* 0x002fcc000f8ec0ff */
[----:B------:R-:W0:Y:S01]  /*0370*/  POPC R18, R18 ;  /* 0x0000001200127309 */ /* 0x000e220000000000 */
[----:B---3--:R-:W0:Y:S02]  /*0380*/  SHFL.IDX PT, R5, R7, R16, 0x1f ;  /* 0x00001f1007057589 */ /* 0x008e2400000e0000 */
[----:B0-----:R-:W-:-:S04]  /*0390*/  IADD3 R5, PT, PT, R5, R18, RZ ;  /* 0x0000001205057210 */ /* 0x001fc80007ffe0ff */
[----:B--2---:R-:W-:-:S13]  /*03a0*/  ISETP.GE.AND P0, PT, R5, R14, PT ;  /* 0x0000000e0500720c */ /* 0x004fda0003f06270 */
[----:B------:R-:W-:Y:S05]  /*03b0*/  @P0 EXIT ;  /* 0x000000000000094d */ /* 0x000fea0003800000 */
[----:B------:R-:W-:Y:S01]  /*03c0*/  FADD R3, R3, -R0 ;  /* 0x8000000003037221 */ /* 0x000fe20000000000 */
[----:B------:R-:W0:Y:S01]  /*03d0*/  LDC.64 R6, c[0x0][0x3c0] ;  /* 0x0000f000ff067b82 */ /* 0x000e220000000a00 */
[----:B------:R-:W-:Y:S02]  /*03e0*/  BSSY.RECONVERGENT B0, `(.L_x_28) ;  /* 0x0000011000007945 */ /* 0x000fe40003800200 */
[----:B------:R-:W1:Y:S05]  /*03f0*/  MUFU.RCP R10, R3 ;  /* 0x00000003000a7308 */ /* 0x000e6a0000001000 */
[----:B------:R-:W2:Y:S03]  /*0400*/  LDC.64 R8, c[0x0][0x3c8] ;  /* 0x0000f200ff087b82 */ /* 0x000ea60000000a00 */
[----:B------:R-:W3:Y:S01]  /*0410*/  FCHK P0, R0, R3 ;  /* 0x0000000300007302 */ /* 0x000ee20000000000 */
[----:B-1----:R-:W-:-:S04]  /*0420*/  FFMA R11, -R3, R10, 1 ;  /* 0x3f800000030b7423 */ /* 0x002fc8000000010a */
[----:B------:R-:W-:Y:S01]  /*0430*/  FFMA R13, R10, R11, R10 ;  /* 0x0000000b0a0d7223 */ /* 0x000fe2000000000a */
[C---:B------:R-:W-:Y:S02]  /*0440*/  IMAD.SHL.U32 R11, R5.reuse, 0x4, RZ ;  /* 0x00000004050b7824 */ /* 0x040fe400078e00ff */
[----:B------:R-:W-:Y:S02]  /*0450*/  IMAD.SHL.U32 R5, R5, 0x2, RZ ;  /* 0x0000000205057824 */ /* 0x000fe400078e00ff */
[----:B------:R-:W-:Y:S01]  /*0460*/  FFMA R10, R0, R13, RZ ;  /* 0x0000000d000a7223 */ /* 0x000fe200000000ff */
[----:B0-----:R-:W-:-:S04]  /*0470*/  IMAD.WIDE R6, R11, 0x4, R6 ;  /* 0x000000040b067825 */ /* 0x001fc800078e0206 */
[----:B------:R-:W-:Y:S01]  /*0480*/  FFMA R12, -R3, R10, R0 ;  /* 0x0000000a030c7223 */ /* 0x000fe20000000100 */
[----:B--2---:R-:W-:-:S04]  /*0490*/  IMAD.WIDE R8, R5, 0x4, R8 ;  /* 0x0000000405087825 */ /* 0x004fc800078e0208 */
[----:B------:R-:W-:Y:S01]  /*04a0*/  FFMA R17, R13, R12, R10 ;  /* 0x0000000c0d117223 */ /* 0x000fe2000000000a */
[----:B---3--:R-:W-:Y:S06]  /*04b0*/  @!P0 BRA `(.L_x_29) ;  /* 0x00000000000c8947 */ /* 0x008fec0003800000 */
[----:B------:R-:W-:-:S07]  /*04c0*/  MOV R10, 0x4e0 ;  /* 0x000004e0000a7802 */ /* 0x000fce0000000f00 */
[----:B------:R-:W-:Y:S05]  /*04d0*/  CALL.REL.NOINC `($__internal_2_$__cuda_sm3x_div_rn_noftz_f32_slowpath) ;  /* 0x0000000400807944 */ /* 0x000fea0003c00000 */
[----:B------:R-:W-:-:S07]  /*04e0*/  IMAD.MOV.U32 R17, RZ, RZ, R0 ;  /* 0x000000ffff117224 */ /* 0x000fce00078e0000 */
.L_x_29:
[----:B------:R-:W-:Y:S05]  /*04f0*/  BSYNC.RECONVERGENT B0 ;  /* 0x0000000000007941 */ /* 0x000fea0003800200 */
.L_x_28:
[----:B------:R-:W0:Y:S01]  /*0500*/  LDC.64 R10, c[0x0][0x3a8] ;  /* 0x0000ea00ff0a7b82 */ /* 0x000e220000000a00 */
[----:B------:R-:W-:Y:S07]  /*0510*/  STG.E desc[UR6][R6.64], R17 ;  /* 0x0000001106007986 */ /* 0x000fee000c101906 */
[----:B------:R-:W1:Y:S08]  /*0520*/  LDC.64 R12, c[0x0][0x3b0] ;  /* 0x0000ec00ff0c7b82 */ /* 0x000e700000000a00 */
[----:B------:R-:W2:Y:S01]  /*0530*/  LDC.64 R14, c[0x0][0x3b8] ;  /* 0x0000ee00ff0e7b82 */ /* 0x000ea20000000a00 */
[----:B0-----:R-:W-:-:S06]  /*0540*/  IMAD.WIDE R10, R2, 0x4, R10 ;  /* 0x00000004020a7825 */ /* 0x001fcc00078e020a */
[----:B------:R-:W3:Y:S01]  /*0550*/  LDG.E R11, desc[UR6][R10.64] ;  /* 0x000000060a0b7981 */ /* 0x000ee2000c1e1900 */
[----:B-1----:R-:W-:-:S03]  /*0560*/  IMAD.WIDE.U32 R12, R4, 0x4, R12 ;  /* 0x00000004040c7825 */ /* 0x002fc600078e000c */
[----:B---3--:R-:W-:Y:S04]  /*0570*/  STG.E desc[UR6][R6.64+0x4], R11 ;  /* 0x0000040b06007986 */ /* 0x008fe8000c101906 */
[----:B------:R-:W3:Y:S01]  /*0580*/  LDG.E R13, desc[UR6][R12.64] ;  /* 0x000000060c0d7981 */ /* 0x000ee2000c1e1900 */
[----:B--2---:R-:W-:-:S03]  /*0590*/  IMAD.WIDE R14, R2, 0x4, R14 ;  /* 0x00000004020e7825 */ /* 0x004fc600078e020e */
[----:B---3--:R-:W-:Y:S04]  /*05a0*/  STG.E desc[UR6][R6.64+0x8], R13 ;  /* 0x0000080d06007986 */ /* 0x008fe8000c101906 */
[----:B------:R-:W2:Y:S04]  /*05b0*/  LDG.E R15, desc[UR6][R14.64] ;  /* 0x000000060e0f7981 */ /* 0x000ea8000c1e1900 */
[----:B--2---:R-:W-:Y:S04]  /*05c0*/  STG.E desc[UR6][R6.64+0xc], R15 ;  /* 0x00000c0f06007986 */ /* 0x004fe8000c101906 */
[----:B------:R-:W-:Y:S04]  /*05d0*/  STG.E desc[UR6][R8.64], R4 ;  /* 0x0000000408007986 */ /* 0x000fe8000c101906 */
[----:B------:R-:W-:Y:S01]  /*05e0*/  STG.E desc[UR6][R8.64+0x4], R2 ;  /* 0x0000040208007986 */ /* 0x000fe2000c101906 */
[----:B------:R-:W-:Y:S05]  /*05f0*/  EXIT ;  /* 0x000000000000794d */ /* 0x000fea0003800000 */
.L_x_27:
[----:B------:R-:W-:-:S06]  /*0600*/  UIADD3 UR4, UPT, UPT, UR5, -0x1, URZ ;  /* 0xffffffff05047890 */ /* 0x000fcc000fffe0ff */
[----:B------:R-:W-:-:S13]  /*0610*/  ISETP.NE.AND P0, PT, R4, UR4, PT ;  /* 0x0000000404007c0c */ /* 0x000fda000bf05270 */
[----:B------:R-:W-:Y:S05]  /*0620*/  @P0 EXIT ;  /* 0x000000000000094d */ /* 0x000fea0003800000 */
[----:B------:R-:W0:Y:S01]  /*0630*/  S2R R0, SR_LANEID ;  /* 0x0000000000007919 */ /* 0x000e220000000000 */
[----:B------:R-:W-:Y:S01]  /*0640*/  VOTEU.ANY UR4, UPT, PT ;  /* 0x0000000000047886 */ /* 0x000fe200038e0100 */
[----:B------:R-:W1:Y:S01]  /*0650*/  LDC.64 R6, c[0x0][0x3d0] ;  /* 0x0000f400ff067b82 */ /* 0x000e620000000a00 */
[----:B------:R-:W0:Y:S08]  /*0660*/  FLO.U32 R5, UR4 ;  /* 0x0000000400057d00 */ /* 0x000e3000080e0000 */
[----:B------:R-:W1:Y:S01]  /*0670*/  POPC R3, UR4 ;  /* 0x0000000400037d09 */ /* 0x000e620008000000 */
[----:B------:R-:W2:Y:S01]  /*0680*/  LDC.64 R8, c[0x0][0x3a0] ;  /* 0x0000e800ff087b82 */ /* 0x000ea20000000a00 */
[----:B0-----:R-:W-:-:S13]  /*0690*/  ISETP.EQ.U32.AND P0, PT, R5, R0, PT ;  /* 0x000000000500720c */ /* 0x001fda0003f02070 */
[----:B-1----:R-:W3:Y:S04]  /*06a0*/  @P0 ATOMG.E.ADD.STRONG.GPU PT, R6, desc[UR6][R6.64], R3 ;  /* 0x80000003060609a8 */ /* 0x002ee800081ef106 */
[----:B--2---:R-:W2:Y:S01]  /*06b0*/  LDG.E R9, desc[UR6][R8.64] ;  /* 0x0000000608097981 */ /* 0x004ea2000c1e1900 */
[----:B------:R-:W0:Y:S02]  /*06c0*/  S2R R10, SR_LTMASK ;  /* 0x00000000000a7919 */ /* 0x000e240000003900 */
[----:B0-----:R-:W-:-:S04]  /*06d0*/  LOP3.LUT R10, R10, UR4, RZ, 0xc0, !PT ;  /* 0x000000040a0a7c12 */ /* 0x001fc8000f8ec0ff */
[----:B------:R-:W0:Y:S01]  /*06e0*/  POPC R11, R10 ;  /* 0x0000000a000b7309 */ /* 0x000e220000000000 */
[----:B---3--:R-:W0:Y:S02]  /*06f0*/  SHFL.IDX PT, R0, R6, R5, 0x1f ;  /* 0x00001f0506007589 */ /* 0x008e2400000e0000 */
[----:B0-----:R-:W-:-:S05]  /*0700*/  IMAD.IADD R0, R0, 0x1, R11 ;  /* 0x0000000100007824 */ /* 0x001fca00078e020b */
[----:B--2---:R-:W-:-:S13]  /*0710*/  ISETP.GE.AND P0, PT, R0, R9, PT ;  /* 0x000000090000720c */ /* 0x004fda0003f06270 */
[----:B------:R-:W-:Y:S05]  /*0720*/  @P0 EXIT ;  /* 0x000000000000094d */ /* 0x000fea0003800000 */
[----:B------:R-:W0:Y:S01]  /*0730*/  LDC.64 R6, c[0x0][0x3c0] ;  /* 0x0000f000ff067b82 */ /* 0x000e220000000a00 */
[----:B------:R-:W-:Y:S01]  /*0740*/  SHF.L.U32 R3, R0, 0x2, RZ ;  /* 0x0000000200037819 */ /* 0x000fe200000006ff */
[----:B------:R-:W-:-:S06]  /*0750*/  IMAD.MOV.U32 R5, RZ, RZ, -0x3ee00000 ;  /* 0xc1200000ff057424 */ /* 0x000fcc00078e00ff */
[----:B------:R-:W1:Y:S01]  /*0760*/  LDC.64 R8, c[0x0][0x3a8] ;  /* 0x0000ea00ff087b82 */ /* 0x000e620000000a00 */
[----:B0-----:R-:W-:-:S05]  /*0770*/  IMAD.WIDE R6, R3, 0x4, R6 ;  /* 0x0000000403067825 */ /* 0x001fca00078e0206 */
[----:B------:R-:W-:Y:S01]  /*0780*/  STG.E desc[UR6][R6.64], R5 ;  /* 0x0000000506007986 */ /* 0x000fe2000c101906 */
[C---:B-1----:R-:W-:Y:S02]  /*0790*/  IMAD.WIDE R10, R2.reuse, 0x4, R8 ;  /* 0x00000004020a7825 */ /* 0x042fe400078e0208 */
[----:B------:R-:W0:Y:S04]  /*07a0*/  LDC.64 R8, c[0x0][0x3b8] ;  /* 0x0000ee00ff087b82 */ /* 0x000e280000000a00 */
[----:B------:R-:W2:Y:S04]  /*07b0*/  LDG.E R11, desc[UR6][R10.64] ;  /* 0x000000060a0b7981 */ /* 0x000ea8000c1e1900 */
[----:B------:R-:W-:Y:S01]  /*07c0*/  STG.E desc[UR6][R6.64+0x8], R5 ;  /* 0x0000080506007986 */ /* 0x000fe2000c101906 */
[----:B0-----:R-:W-:-:S02]  /*07d0*/  IMAD.WIDE R12, R2, 0x4, R8 ;  /* 0x00000004020c7825 */ /* 0x001fc400078e0208 */
[----:B------:R-:W0:Y:S01]  /*07e0*/  LDC.64 R8, c[0x0][0x3c8] ;  /* 0x0000f200ff087b82 */ /* 0x000e220000000a00 */
[----:B--2---:R-:W-:Y:S04]  /*07f0*/  STG.E desc[UR6][R6.64+0x4], R11 ;  /* 0x0000040b06007986 */ /* 0x004fe8000c101906 */
[----:B------:R-:W2:Y:S01]  /*0800*/  LDG.E R13, desc[UR6][R12.64] ;  /* 0x000000060c0d7981 */ /* 0x000ea2000c1e1900 */
[----:B------:R-:W-:-:S04]  /*0810*/  IMAD.SHL.U32 R3, R0, 0x2, RZ ;  /* 0x0000000200037824 */ /* 0x000fc800078e00ff */
[----:B0-----:R-:W-:Y:S01]  /*0820*/  IMAD.WIDE R8, R3, 0x4, R8 ;  /* 0x0000000403087825 */ /* 0x001fe200078e0208 */
[----:B--2---:R-:W-:Y:S04]  /*0830*/  STG.E desc[UR6][R6.64+0xc], R13 ;  /* 0x00000c0d06007986 */ /* 0x004fe8000c101906 */
[----:B------:R-:W-:Y:S04]  /*0840*/  STG.E desc[UR6][R8.64], R4 ;  /* 0x0000000408007986 */ /* 0x000fe8000c101906 */
[----:B------:R-:W-:Y:S01]  /*0850*/  STG.E desc[UR6][R8.64+0x4], R2 ;  /* 0x0000040208007986 */ /* 0x000fe2000c101906 */
[----:B------:R-:W-:Y:S05]  /*0860*/  EXIT ;  /* 0x000000000000794d */ /* 0x000fea0003800000 */
.L_x_26:
        /* <DEDUP_REMOVED lines=20> */
[----:B------:R-:W-:Y:S02]  /*09b0*/  IMAD.SHL.U32 R3, R0, 0x4, RZ ;  /* 0x0000000400037824 */ /* 0x000fe400078e00ff */
[----:B------:R-:W-:-:S05]  /*09c0*/  HFMA2 R5, -RZ, RZ, -2.5625, 0 ;  /* 0xc1200000ff057431 */ /* 0x000fca00000001ff */
        /* <DEDUP_REMOVED lines=17> */
        .weak           $__internal_2_$__cuda_sm3x_div_rn_noftz_f32_slowpath
        .type           $__internal_2_$__cuda_sm3x_div_rn_noftz_f32_slowpath,@function
        .size           $__internal_2_$__cuda_sm3x_div_rn_noftz_f32_slowpath,(.L_x_60 - $__internal_2_$__cuda_sm3x_div_rn_noftz_f32_slowpath)
$__internal_2_$__cuda_sm3x_div_rn_noftz_f32_slowpath:
[----:B------:R-:W-:Y:S01]  /*0ae0*/  SHF.R.U32.HI R11, RZ, 0x17, R3 ;  /* 0x00000017ff0b7819 */ /* 0x000fe20000011603 */
[----:B------:R-:W-:Y:S01]  /*0af0*/  BSSY.RECONVERGENT B1, `(.L_x_30) ;  /* 0x0000064000017945 */ /* 0x000fe20003800200 */
[--C-:B------:R-:W-:Y:S01]  /*0b00*/  SHF.R.U32.HI R5, RZ, 0x17, R0.reuse ;  /* 0x00000017ff057819 */ /* 0x100fe20000011600 */
[----:B------:R-:W-:Y:S01]  /*0b10*/  IMAD.MOV.U32 R13, RZ, RZ, R0 ;  /* 0x000000ffff0d7224 */ /* 0x000fe200078e0000 */
[----:B------:R-:W-:Y:S02]  /*0b20*/  LOP3.LUT R11, R11, 0xff, RZ, 0xc0, !PT ;  /* 0x000000ff0b0b7812 */ /* 0x000fe400078ec0ff */
[----:B------:R-:W-:Y:S02]  /*0b30*/  LOP3.LUT R12, R5, 0xff, RZ, 0xc0, !PT ;  /* 0x000000ff050c7812 */ /* 0x000fe400078ec0ff */
[----:B------:R-:W-:Y:S01]  /*0b40*/  MOV R14, R3 ;  /* 0x00000003000e7202 */ /* 0x000fe20000000f00 */
[----:B------:R-:W-:Y:S02]  /*0b50*/  VIADD R16, R11, 0xffffffff ;  /* 0xffffffff0b107836 */ /* 0x000fe40000000000 */
[----:B------:R-:W-:-:S03]  /*0b60*/  VIADD R15, R12, 0xffffffff ;  /* 0xffffffff0c0f7836 */ /* 0x000fc60000000000 */
[----:B------:R-:W-:-:S04]  /*0b70*/  ISETP.GT.U32.AND P0, PT, R16, 0xfd, PT ;  /* 0x000000fd1000780c */ /* 0x000fc80003f04070 */
[----:B------:R-:W-:-:S13]  /*0b80*/  ISETP.GT.U32.OR P0, PT, R15, 0xfd, P0 ;  /* 0x000000fd0f00780c */ /* 0x000fda0000704470 */
[----:B------:R-:W-:Y:S01]  /*0b90*/  @!P0 IMAD.MOV.U32 R5, RZ, RZ, RZ ;  /* 0x000000ffff058224 */ /* 0x000fe200078e00ff */
[----:B------:R-:W-:Y:S06]  /*0ba0*/  @!P0 BRA `(.L_x_31) ;  /* 0x00000000005c8947 */ /* 0x000fec0003800000 */
[----:B------:R-:W-:Y:S02]  /*0bb0*/  FSETP.GTU.FTZ.AND P0, PT, |R0|, +INF , PT ;  /* 0x7f8000000000780b */ /* 0x000fe40003f1c200 */
[----:B------:R-:W-:-:S04]  /*0bc0*/  FSETP.GTU.FTZ.AND P1, PT, |R3|, +INF , PT ;  /* 0x7f8000000300780b */ /* 0x000fc80003f3c200 */
        /* <DEDUP_REMOVED lines=16> */
[----:B------:R-:W-:Y:S02]  /*0cd0*/  @P0 IMAD.MOV.U32 R5, RZ, RZ, RZ ;  /* 0x000000ffff050224 */ /* 0x000fe400078e00ff */
[----:B------:R-:W-:Y:S01]  /*0ce0*/  @!P0 FFMA R13, R0, 1.84467440737095516160e+19, RZ ;  /* 0x5f800000000d8823 */ /* 0x000fe200000000ff */
[----:B------:R-:W-:Y:S02]  /*0cf0*/  @!P0 IMAD.MOV.U32 R5, RZ, RZ, -0x40 ;  /* 0xffffffc0ff058424 */ /* 0x000fe400078e00ff */
[----:B------:R-:W-:-:S03]  /*0d00*/  @!P1 FFMA R14, R3, 1.84467440737095516160e+19, RZ ;  /* 0x5f800000030e9823 */ /* 0x000fc600000000ff */
[----:B------:R-:W-:-:S07]  /*0d10*/  @!P1 IADD3 R5, PT, PT, R5, 0x40, RZ ;  /* 0x0000004005059810 */ /* 0x000fce0007ffe0ff */
.L_x_31:
[----:B------:R-:W-:Y:S01]  /*0d20*/  LEA R3, R11, 0xc0800000, 0x17 ;  /* 0xc08000000b037811 */ /* 0x000fe200078eb8ff */
[----:B------:R-:W-:Y:S01]  /*0d30*/  VIADD R12, R12, 0xffffff81 ;  /* 0xffffff810c0c7836 */ /* 0x000fe20000000000 */
[----:B------:R-:W-:Y:S03]  /*0d40*/  BSSY.RECONVERGENT B2, `(.L_x_36) ;  /* 0x0000035000027945 */ /* 0x000fe60003800200 */
[----:B------:R-:W-:Y:S02]  /*0d50*/  IMAD.IADD R3, R14, 0x1, -R3 ;  /* 0x000000010e037824 */ /* 0x000fe400078e0a03 */
[C---:B------:R-:W-:Y:S01]  /*0d60*/  IMAD R0, R12.reuse, -0x800000, R13 ;  /* 0xff8000000c007824 */ /* 0x040fe200078e020d */
[----:B------:R-:W-:Y:S01]  /*0d70*/  IADD3 R12, PT, PT, R12, 0x7f, -R11 ;  /* 0x0000007f0c0c7810 */ /* 0x000fe20007ffe80b */
[----:B------:R-:W0:Y:S01]  /*0d80*/  MUFU.RCP R14, R3 ;  /* 0x00000003000e7308 */ /* 0x000e220000001000 */
[----:B------:R-:W-:-:S03]  /*0d90*/  FADD.FTZ R15, -R3, -RZ ;  /* 0x800000ff030f7221 */ /* 0x000fc60000010100 */
[----:B------:R-:W-:Y:S02]  /*0da0*/  IMAD.IADD R12, R12, 0x1, R5 ;  /* 0x000000010c0c7824 */ /* 0x000fe400078e0205 */
        /* <DEDUP_REMOVED lines=8> */
[----:B------:R-:W-:-:S04]  /*0e30*/  LOP3.LUT R3, R3, 0xff, RZ, 0xc0, !PT ;  /* 0x000000ff03037812 */ /* 0x000fc800078ec0ff */
[----:B------:R-:W-:-:S05]  /*0e40*/  IADD3 R11, PT, PT, R3, R12, RZ ;  /* 0x0000000c030b7210 */ /* 0x000fca0007ffe0ff */
[----:B------:R-:W-:-:S05]  /*0e50*/  VIADD R3, R11, 0xffffffff ;  /* 0xffffffff0b037836 */ /* 0x000fca0000000000 */
        /* <DEDUP_REMOVED lines=15> */
[----:B------:R-:W-:Y:S02]  /*0f50*/  VIADD R14, R11, 0x20 ;  /* 0x000000200b0e7836 */ /* 0x000fe40000000000 */
[----:B------:R-:W-:Y:S01]  /*0f60*/  LOP3.LUT R5, R5, 0x800000, RZ, 0xfc, !PT ;  /* 0x0080000005057812 */ /* 0x000fe200078efcff */
[----:B------:R-:W-:Y:S01]  /*0f70*/  IMAD.MOV R11, RZ, RZ, -R11 ;  /* 0x000000ffff0b7224 */ /* 0x000fe200078e0a0b */
[----:B------:R-:W-:-:S02]  /*0f80*/  FSETP.NEU.FTZ.AND P0, PT, R3, R12, PT ;  /* 0x0000000c0300720b */ /* 0x000fc40003f1d000 */
[----:B------:R-:W-:Y:S02]  /*0f90*/  SHF.L.U32 R14, R5, R14, RZ ;  /* 0x0000000e050e7219 */ /* 0x000fe400000006ff */
[----:B------:R-:W-:Y:S02]  /*0fa0*/  SEL R12, R11, RZ, P2 ;  /* 0x000000ff0b0c7207 */ /* 0x000fe40001000000 */
[----:B------:R-:W-:Y:S02]  /*0fb0*/  ISETP.NE.AND P1, PT, R14, RZ, P1 ;  /* 0x000000ff0e00720c */ /* 0x000fe40000f25270 */
[----:B------:R-:W-:Y:S02]  /*0fc0*/  SHF.R.U32.HI R12, RZ, R12, R5 ;  /* 0x0000000cff0c7219 */ /* 0x000fe40000011605 */
[----:B------:R-:W-:Y:S02]  /*0fd0*/  PLOP3.LUT P0, PT, P0, P1, PT, 0xf8, 0x8f ;  /* 0x00000000008f781c */ /* 0x000fe40000703f70 */
[----:B------:R-:W-:-:S02]  /*0fe0*/  SHF.R.U32.HI R14, RZ, 0x1, R12 ;  /* 0x00000001ff0e7819 */ /* 0x000fc4000001160c */
[----:B------:R-:W-:-:S04]  /*0ff0*/  SEL R3, RZ, 0x1, !P0 ;  /* 0x00000001ff037807 */ /* 0x000fc80004000000 */
[----:B------:R-:W-:-:S04]  /*1000*/  LOP3.LUT R3, R3, 0x1, R14, 0xf8, !PT ;  /* 0x0000000103037812 */ /* 0x000fc800078ef80e */
[----:B------:R-:W-:-:S04]  /*1010*/  LOP3.LUT R3, R3, R12, RZ, 0xc0, !PT ;  /* 0x0000000c03037212 */ /* 0x000fc800078ec0ff */
[----:B------:R-:W-:-:S04]  /*1020*/  IADD3 R3, PT, PT, R14, R3, RZ ;  /* 0x000000030e037210 */ /* 0x000fc80007ffe0ff */
[----:B------:R-:W-:Y:S01]  /*1030*/  LOP3.LUT R0, R3, R0, RZ, 0xfc, !PT ;  /* 0x0000000003007212 */ /* 0x000fe200078efcff */
[----:B------:R-:W-:Y:S06]  /*1040*/  BRA `(.L_x_39) ;  /* 0x0000000000107947 */ /* 0x000fec0003800000 */
.L_x_38:
[----:B------:R-:W-:-:S04]  /*1050*/  LOP3.LUT R0, R0, 0x80000000, RZ, 0xc0, !PT ;  /* 0x8000000000007812 */ /* 0x000fc800078ec0ff */
[----:B------:R-:W-:Y:S01]  /*1060*/  LOP3.LUT R0, R0, 0x7f800000, RZ, 0xfc, !PT ;  /* 0x7f80000000007812 */ /* 0x000fe200078efcff */
[----:B------:R-:W-:Y:S06]  /*1070*/  BRA `(.L_x_39) ;  /* 0x0000000000047947 */ /* 0x000fec0003800000 */
.L_x_37:
[----:B------:R-:W-:-:S07]  /*1080*/  IMAD R0, R12, 0x800000, R0 ;  /* 0x008000000c007824 */ /* 0x000fce00078e0200 */
.L_x_39:
[----:B------:R-:W-:Y:S05]  /*1090*/  BSYNC.RECONVERGENT B2 ;  /* 0x0000000000027941 */ /* 0x000fea0003800200 */
.L_x_36:
[----:B------:R-:W-:Y:S05]  /*10a0*/  BRA `(.L_x_40) ;  /* 0x0000000000207947 */ /* 0x000fea0003800000 */
.L_x_35:
[----:B------:R-:W-:-:S04]  /*10b0*/  LOP3.LUT R0, R14, 0x80000000, R13, 0x48, !PT ;  /* 0x800000000e007812 */ /* 0x000fc800078e480d */
[----:B------:R-:W-:Y:S01]  /*10c0*/  LOP3.LUT R0, R0, 0x7f800000, RZ, 0xfc, !PT ;  /* 0x7f80000000007812 */ /* 0x000fe200078efcff */
[----:B------:R-:W-:Y:S06]  /*10d0*/  BRA `(.L_x_40) ;  /* 0x0000000000147947 */ /* 0x000fec0003800000 */
.L_x_34:
[----:B------:R-:W-:Y:S01]  /*10e0*/  LOP3.LUT R0, R14, 0x80000000, R13, 0x48, !PT ;  /* 0x800000000e007812 */ /* 0x000fe200078e480d */
[----:B------:R-:W-:Y:S06]  /*10f0*/  BRA `(.L_x_40) ;  /* 0x00000000000c7947 */ /* 0x000fec0003800000 */
.L_x_33:
[----:B------:R-:W0:Y:S01]  /*1100*/  MUFU.RSQ R0, -QNAN ;  /* 0xffc0000000007908 */ /* 0x000e220000001400 */
[----:B------:R-:W-:Y:S05]  /*1110*/  BRA `(.L_x_40) ;  /* 0x0000000000047947 */ /* 0x000fea0003800000 */
.L_x_32:
[----:B------:R-:W-:-:S07]  /*1120*/  FADD.FTZ R0, R0, R3 ;  /* 0x0000000300007221 */ /* 0x000fce0000010000 */
.L_x_40:
[----:B------:R-:W-:Y:S05]  /*1130*/  BSYNC.RECONVERGENT B1 ;  /* 0x0000000000017941 */ /* 0x000fea0003800200 */
.L_x_30:
[----:B------:R-:W-:-:S04]  /*1140*/  IMAD.MOV.U32 R11, RZ, RZ, 0x0 ;  /* 0x00000000ff0b7424 */ /* 0x000fc800078e00ff */
[----:B0-----:R-:W-:Y:S05]  /*1150*/  RET.REL.NODEC R10 `(_Z30clocs_compute_iou_dense_kerneliPKfiS0_PKiS0_S0_S0_PfPiS4_) ;  /* 0xffffffec0aa87950 */ /* 0x001fea0003c3ffff */
.L_x_41:
        /* <DEDUP_REMOVED lines=10> */
.L_x_60:


//--------------------- .text._Z31clocs_compute_iou_sparse_kerneliPKfiS0_S0_S0_S0_Pf --------------------------
	.section	.text._Z31clocs_compute_iou_sparse_kerneliPKfiS0_S0_S0_S0_Pf,"ax",@progbits
	.align	128
        .global         _Z31clocs_compute_iou_sparse_kerneliPKfiS0_S0_S0_S0_Pf
        .type           _Z31clocs_compute_iou_sparse_kerneliPKfiS0_S0_S0_S0_Pf,@function
        .size           _Z31clocs_compute_iou_sparse_kerneliPKfiS0_S0_S0_S0_Pf,(.L_x_61 - _Z31clocs_compute_iou_sparse_kerneliPKfiS0_S0_S0_S0_Pf)
        .other          _Z31clocs_compute_iou_sparse_kerneliPKfiS0_S0_S0_S0_Pf,@"STO_CUDA_ENTRY STV_DEFAULT"
_Z31clocs_compute_iou_sparse_kerneliPKfiS0_S0_S0_S0_Pf:
.text._Z31clocs_compute_iou_sparse_kerneliPKfiS0_S0_S0_S0_Pf:
        /* <DEDUP_REMOVED lines=14> */
[----:B------:R-:W-:Y:S01]  /*00e0*/  SHF.L.U32 R5, R7, 0x2, RZ ;  /* 0x0000000207057819 */ /* 0x000fe200000006ff */
[----:B------:R-:W-:-:S05]  /*00f0*/  IMAD.SHL.U32 R3, R2, 0x4, RZ ;  /* 0x0000000402037824 */ /* 0x000fca00078e00ff */
[----:B------:R-:W2:Y:S01]  /*0100*/  LDC.64 R10, c[0x0][0x398] ;  /* 0x0000e600ff0a7b82 */ /* 0x000ea20000000a00 */
[----:B0-----:R-:W-:-:S05]  /*0110*/  IMAD.WIDE R8, R3, 0x4, R8 ;  /* 0x0000000403087825 */ /* 0x001fca00078e0208 */
[----:B-1----:R-:W3:Y:S01]  /*0120*/  LDG.E R15, desc[UR4][R8.64+0x8] ;  /* 0x00000804080f7981 */ /* 0x002ee2000c1e1900 */
[----:B--2---:R-:W-:-:S03]  /*0130*/  IMAD.WIDE.U32 R10, R5, 0x4, R10 ;  /* 0x00000004050a7825 */ /* 0x004fc600078e000a */
[----:B------:R-:W2:Y:S01]  /*0140*/  LDG.E R14, desc[UR4][R8.64] ;  /* 0x00000004080e7981 */ /* 0x000ea2000c1e1900 */
[----:B------:R-:W0:Y:S03]  /*0150*/  LDC.64 R4, c[0x0][0x3b8] ;  /* 0x0000ee00ff047b82 */ /* 0x000e260000000a00 */
[----:B------:R-:W3:Y:S04]  /*0160*/  LDG.E R6, desc[UR4][R10.64+0x8] ;  /* 0x000008040a067981 */ /* 0x000ee8000c1e1900 */
[----:B------:R-:W2:Y:S01]  /*0170*/  LDG.E R13, desc[UR4][R10.64] ;  /* 0x000000040a0d7981 */ /* 0x000ea2000c1e1900 */
[----:B------:R-:W-:-:S04]  /*0180*/  IMAD R0, R2, UR6, R7 ;  /* 0x0000000602007c24 */ /* 0x000fc8000f8e0207 */
[----:B------:R-:W-:-:S04]  /*0190*/  IMAD.SHL.U32 R3, R0, 0x4, RZ ;  /* 0x0000000400037824 */ /* 0x000fc800078e00ff */
[----:B0-----:R-:W-:Y:S01]  /*01a0*/  IMAD.WIDE R4, R3, 0x4, R4 ;  /* 0x0000000403047825 */ /* 0x001fe200078e0204 */
[----:B---3--:R-:W-:Y:S02]  /*01b0*/  FMNMX R12, R6, R15, PT ;  /* 0x0000000f060c7209 */ /* 0x008fe40003800000 */
[----:B--2---:R-:W-:-:S04]  /*01c0*/  FMNMX R17, R13, R14, !PT ;  /* 0x0000000e0d117209 */ /* 0x004fc80007800000 */
[----:B------:R-:W-:Y:S01]  /*01d0*/  FSETP.GT.AND P0, PT, R12, R17, PT ;  /* 0x000000110c00720b */ /* 0x000fe20003f04000 */
        /* <DEDUP_REMOVED lines=12> */
[----:B------:R-:W-:Y:S01]  /*02a0*/  FADD R14, R15, -R14 ;  /* 0x8000000e0f0e7221 */ /* 0x000fe20000000000 */
[----:B------:R-:W-:Y:S01]  /*02b0*/  FADD R13, R13, -R18 ;  /* 0x800000120d0d7221 */ /* 0x000fe20000000000 */
[----:B------:R-:W-:Y:S01]  /*02c0*/  FADD R3, R0, -R3 ;  /* 0x8000000300037221 */ /* 0x000fe20000000000 */
[----:B------:R-:W-:Y:S01]  /*02d0*/  FMUL R0, R12, R17 ;  /* 0x000000110c007220 */ /* 0x000fe20000400000 */
[----:B------:R-:W-:Y:S01]  /*02e0*/  BSSY.RECONVERGENT B0, `(.L_x_44) ;  /* 0x000000f000007945 */ /* 0x000fe20003800200 */
[----:B------:R-:W-:-:S04]  /*02f0*/  FMUL R13, R14, R13 ;  /* 0x0000000d0e0d7220 */ /* 0x000fc80000400000 */
[----:B------:R-:W-:-:S04]  /*0300*/  FFMA R3, R6, R3, R13 ;  /* 0x0000000306037223 */ /* 0x000fc8000000000d */
[----:B------:R-:W-:-:S04]  /*0310*/  FADD R3, R3, -R0 ;  /* 0x8000000003037221 */ /* 0x000fc80000000000 */
        /* <DEDUP_REMOVED lines=8> */
[----:B------:R-:W-:-:S07]  /*03a0*/  MOV R6, 0x3c0 ;  /* 0x000003c000067802 */ /* 0x000fce0000000f00 */
[----:B------:R-:W-:Y:S05]  /*03b0*/  CALL.REL.NOINC `($__internal_3_$__cuda_sm3x_div_rn_noftz_f32_slowpath) ;  /* 0x0000000000b87944 */ /* 0x000fea0003c00000 */
[----:B------:R-:W-:-:S07]  /*03c0*/  IMAD.MOV.U32 R13, RZ, RZ, R0 ;  /* 0x000000ffff0d7224 */ /* 0x000fce00078e0000 */
.L_x_45:
[----:B------:R-:W-:Y:S05]  /*03d0*/  BSYNC.RECONVERGENT B0 ;  /* 0x0000000000007941 */ /* 0x000fea0003800200 */
.L_x_44:
[----:B------:R-:W0:Y:S01]  /*03e0*/  LDC.64 R8, c[0x0][0x3a0] ;  /* 0x0000e800ff087b82 */ /* 0x000e220000000a00 */
[----:B------:R-:W-:Y:S07]  /*03f0*/  STG.E desc[UR4][R4.64], R13 ;  /* 0x0000000d04007986 */ /* 0x000fee000c101904 */
[----:B------:R-:W1:Y:S01]  /*0400*/  LDC.64 R10, c[0x0][0x3a8] ;  /* 0x0000ea00ff0a7b82 */ /* 0x000e620000000a00 */
[----:B0-----:R-:W-:-:S06]  /*0410*/  IMAD.WIDE R8, R2, 0x4, R8 ;  /* 0x0000000402087825 */ /* 0x001fcc00078e0208 */
[----:B------:R-:W2:Y:S01]  /*0420*/  LDG.E R9, desc[UR4][R8.64] ;  /* 0x0000000408097981 */ /* 0x000ea2000c1e1900 */
[----:B-1----:R-:W-:Y:S02]  /*0430*/  IMAD.WIDE.U32 R6, R7, 0x4, R10 ;  /* 0x0000000407067825 */ /* 0x002fe400078e000a */
[----:B------:R-:W0:Y:S01]  /*0440*/  LDC.64 R10, c[0x0][0x3b0] ;  /* 0x0000ec00ff0a7b82 */ /* 0x000e220000000a00 */
[----:B--2---:R-:W-:Y:S04]  /*0450*/  STG.E desc[UR4][R4.64+0x4], R9 ;  /* 0x0000040904007986 */ /* 0x004fe8000c101904 */
[----:B------:R-:W2:Y:S01]  /*0460*/  LDG.E R7, desc[UR4][R6.64] ;  /* 0x0000000406077981 */ /* 0x000ea2000c1e1900 */
[----:B0-----:R-:W-:-:S03]  /*0470*/  IMAD.WIDE R2, R2, 0x4, R10 ;  /* 0x0000000402027825 */ /* 0x001fc600078e020a */
[----:B--2---:R-:W-:Y:S04]  /*0480*/  STG.E desc[UR4][R4.64+0x8], R7 ;  /* 0x0000080704007986 */ /* 0x004fe8000c101904 */
[----:B------:R-:W2:Y:S04]  /*0490*/  LDG.E R3, desc[UR4][R2.64] ;  /* 0x0000000402037981 */ /* 0x000ea8000c1e1900 */
[----:B--2---:R-:W-:Y:S01]  /*04a0*/  STG.E desc[UR4][R4.64+0xc], R3 ;  /* 0x00000c0304007986 */ /* 0x004fe2000c101904 */
[----:B------:R-:W-:Y:S05]  /*04b0*/  EXIT ;  /* 0x000000000000794d */ /* 0x000fea0003800000 */
.L_x_43:
[----:B------:R-:W0:Y:S01]  /*04c0*/  LDC.64 R8, c[0x0][0x3a0] ;  /* 0x0000e800ff087b82 */ /* 0x000e220000000a00 */
[----:B------:R-:W-:-:S05]  /*04d0*/  IMAD.MOV.U32 R3, RZ, RZ, -0x3ee00000 ;  /* 0xc1200000ff037424 */ /* 0x000fca00078e00ff */
[----:B------:R-:W-:Y:S02]  /*04e0*/  STG.E desc[UR4][R4.64], R3 ;  /* 0x0000000304007986 */ /* 0x000fe4000c101904 */
        /* <DEDUP_REMOVED lines=12> */
.L_x_42:
[----:B------:R-:W0:Y:S01]  /*05b0*/  LDC.64 R8, c[0x0][0x3a0] ;  /* 0x0000e800ff087b82 */ /* 0x000e220000000a00 */
[----:B------:R-:W-:-:S05]  /*05c0*/  HFMA2 R3, -RZ, RZ, -2.5625, 0 ;  /* 0xc1200000ff037431 */ /* 0x000fca00000001ff */
        /* <DEDUP_REMOVED lines=13> */
        .weak           $__internal_3_$__cuda_sm3x_div_rn_noftz_f32_slowpath
        .type           $__internal_3_$__cuda_sm3x_div_rn_noftz_f32_slowpath,@function
        .size           $__internal_3_$__cuda_sm3x_div_rn_noftz_f32_slowpath,(.L_x_61 - $__internal_3_$__cuda_sm3x_div_rn_noftz_f32_slowpath)
$__internal_3_$__cuda_sm3x_div_rn_noftz_f32_slowpath:
[--C-:B------:R-:W-:Y:S01]  /*06a0*/  SHF.R.U32.HI R9, RZ, 0x17, R3.reuse ;  /* 0x00000017ff097819 */ /* 0x100fe20000011603 */
[----:B------:R-:W-:Y:S01]  /*06b0*/  BSSY.RECONVERGENT B1, `(.L_x_46) ;  /* 0x0000064000017945 */ /* 0x000fe20003800200 */
[----:B------:R-:W-:Y:S01]  /*06c0*/  SHF.R.U32.HI R8, RZ, 0x17, R0 ;  /* 0x00000017ff087819 */ /* 0x000fe20000011600 */
        /* <DEDUP_REMOVED lines=28> */
[----:B------:R-:W-:Y:S01]  /*0890*/  @P0 MOV R8, RZ ;  /* 0x000000ff00080202 */ /* 0x000fe20000000f00 */
[----:B------:R-:W-:Y:S02]  /*08a0*/  @!P0 IMAD.MOV.U32 R8, RZ, RZ, -0x40 ;  /* 0xffffffc0ff088424 */ /* 0x000fe400078e00ff */
[----:B------:R-:W-:Y:S01]  /*08b0*/  @!P0 FFMA R11, R0, 1.84467440737095516160e+19, RZ ;  /* 0x5f800000000b8823 */ /* 0x000fe200000000ff */
[----:B------:R-:W-:Y:S01]  /*08c0*/  @!P1 FFMA R12, R3, 1.84467440737095516160e+19, RZ ;  /* 0x5f800000030c9823 */ /* 0x000fe200000000ff */
[----:B------:R-:W-:-:S07]  /*08d0*/  @!P1 VIADD R8, R8, 0x40 ;  /* 0x0000004008089836 */ /* 0x000fce0000000000 */
.L_x_47:
[----:B------:R-:W-:Y:S01]  /*08e0*/  LEA R3, R9, 0xc0800000, 0x17 ;  /* 0xc080000009037811 */ /* 0x000fe200078eb8ff */
[----:B------:R-:W-:Y:S01]  /*08f0*/  VIADD R10, R10, 0xffffff81 ;  /* 0xffffff810a0a7836 */ /* 0x000fe20000000000 */
[----:B------:R-:W-:Y:S02]  /*0900*/  BSSY.RECONVERGENT B2, `(.L_x_52) ;  /* 0x0000035000027945 */ /* 0x000fe40003800200 */
[----:B------:R-:W-:Y:S01]  /*0910*/  IADD3 R3, PT, PT, -R3, R12, RZ ;  /* 0x0000000c03037210 */ /* 0x000fe20007ffe1ff */
[C---:B------:R-:W-:Y:S01]  /*0920*/  IMAD R0, R10.reuse, -0x800000, R11 ;  /* 0xff8000000a007824 */ /* 0x040fe200078e020b */
[----:B------:R-:W-:Y:S02]  /*0930*/  IADD3 R9, PT, PT, R10, 0x7f, -R9 ;  /* 0x0000007f0a097810 */ /* 0x000fe40007ffe809 */
[----:B------:R-:W0:Y:S01]  /*0940*/  MUFU.RCP R12, R3 ;  /* 0x00000003000c7308 */ /* 0x000e220000001000 */
[----:B------:R-:W-:Y:S02]  /*0950*/  FADD.FTZ R13, -R3, -RZ ;  /* 0x800000ff030d7221 */ /* 0x000fe40000010100 */
[----:B------:R-:W-:-:S02]  /*0960*/  IMAD.IADD R9, R9, 0x1, R8 ;  /* 0x0000000109097824 */ /* 0x000fc400078e0208 */
        /* <DEDUP_REMOVED lines=21> */
[C---:B------:R-:W-:Y:S02]  /*0ac0*/  VIADD R10, R13.reuse, 0x20 ;  /* 0x000000200d0a7836 */ /* 0x040fe40000000000 */
[CCC-:B------:R-:W-:Y:S01]  /*0ad0*/  FFMA.RM R8, R14.reuse, R12.reuse, R11.reuse ;  /* 0x0000000c0e087223 */ /* 0x1c0fe2000000400b */
[----:B------:R-:W-:Y:S02]  /*0ae0*/  ISETP.NE.AND P2, PT, R13, RZ, PT ;  /* 0x000000ff0d00720c */ /* 0x000fe40003f45270 */
[----:B------:R-:W-:Y:S01]  /*0af0*/  LOP3.LUT R9, R3, 0x7fffff, RZ, 0xc0, !PT ;  /* 0x007fffff03097812 */ /* 0x000fe200078ec0ff */
[----:B------:R-:W-:Y:S01]  /*0b00*/  FFMA.RP R3, R14, R12, R11 ;  /* 0x0000000c0e037223 */ /* 0x000fe2000000800b */
[----:B------:R-:W-:Y:S02]  /*0b10*/  ISETP.NE.AND P1, PT, R13, RZ, PT ;  /* 0x000000ff0d00720c */ /* 0x000fe40003f25270 */
[----:B------:R-:W-:-:S02]  /*0b20*/  LOP3.LUT R9, R9, 0x800000, RZ, 0xfc, !PT ;  /* 0x0080000009097812 */ /* 0x000fc400078efcff */
[----:B------:R-:W-:Y:S02]  /*0b30*/  IADD3 R11, PT, PT, -R13, RZ, RZ ;  /* 0x000000ff0d0b7210 */ /* 0x000fe40007ffe1ff */
[----:B------:R-:W-:Y:S02]  /*0b40*/  SHF.L.U32 R10, R9, R10, RZ ;  /* 0x0000000a090a7219 */ /* 0x000fe400000006ff */
[----:B------:R-:W-:Y:S02]  /*0b50*/  FSETP.NEU.FTZ.AND P0, PT, R3, R8, PT ;  /* 0x000000080300720b */ /* 0x000fe40003f1d000 */
[----:B------:R-:W-:Y:S02]  /*0b60*/  SEL R8, R11, RZ, P2 ;  /* 0x000000ff0b087207 */ /* 0x000fe40001000000 */
[----:B------:R-:W-:Y:S02]  /*0b70*/  ISETP.NE.AND P1, PT, R10, RZ, P1 ;  /* 0x000000ff0a00720c */ /* 0x000fe40000f25270 */
[----:B------:R-:W-:-:S02]  /*0b80*/  SHF.R.U32.HI R8, RZ, R8, R9 ;  /* 0x00000008ff087219 */ /* 0x000fc40000011609 */
[----:B------:R-:W-:Y:S02]  /*0b90*/  PLOP3.LUT P0, PT, P0, P1, PT, 0xf8, 0x8f ;  /* 0x00000000008f781c */ /* 0x000fe40000703f70 */
[----:B------:R-:W-:Y:S02]  /*0ba0*/  SHF.R.U32.HI R10, RZ, 0x1, R8 ;  /* 0x00000001ff0a7819 */ /* 0x000fe40000011608 */
[----:B------:R-:W-:-:S04]  /*0bb0*/  SEL R3, RZ, 0x1, !P0 ;  /* 0x00000001ff037807 */ /* 0x000fc80004000000 */
[----:B------:R-:W-:-:S04]  /*0bc0*/  LOP3.LUT R3, R3, 0x1, R10, 0xf8, !PT ;  /* 0x0000000103037812 */ /* 0x000fc800078ef80a */
[----:B------:R-:W-:-:S05]  /*0bd0*/  LOP3.LUT R3, R3, R8, RZ, 0xc0, !PT ;  /* 0x0000000803037212 */ /* 0x000fca00078ec0ff */
[----:B------:R-:W-:-:S05]  /*0be0*/  IMAD.IADD R3, R10, 0x1, R3 ;  /* 0x000000010a037824 */ /* 0x000fca00078e0203 */
[----:B------:R-:W-:Y:S01]  /*0bf0*/  LOP3.LUT R0, R3, R0, RZ, 0xfc, !PT ;  /* 0x0000000003007212 */ /* 0x000fe200078efcff */
[----:B------:R-:W-:Y:S06]  /*0c00*/  BRA `(.L_x_55) ;  /* 0x0000000000107947 */ /* 0x000fec0003800000 */
.L_x_54:
[----:B------:R-:W-:-:S04]  /*0c10*/  LOP3.LUT R0, R0, 0x80000000, RZ, 0xc0, !PT ;  /* 0x8000000000007812 */ /* 0x000fc800078ec0ff */
[----:B------:R-:W-:Y:S01]  /*0c20*/  LOP3.LUT R0, R0, 0x7f800000, RZ, 0xfc, !PT ;  /* 0x7f80000000007812 */ /* 0x000fe200078efcff */
[----:B------:R-:W-:Y:S06]  /*0c30*/  BRA `(.L_x_55) ;  /* 0x0000000000047947 */ /* 0x000fec0003800000 */
.L_x_53:
[----:B------:R-:W-:-:S07]  /*0c40*/  IMAD R0, R9, 0x800000, R0 ;  /* 0x0080000009007824 */ /* 0x000fce00078e0200 */
.L_x_55:
[----:B------:R-:W-:Y:S05]  /*0c50*/  BSYNC.RECONVERGENT B2 ;  /* 0x0000000000027941 */ /* 0x000fea0003800200 */
.L_x_52:
[----:B------:R-:W-:Y:S05]  /*0c60*/  BRA `(.L_x_56) ;  /* 0x0000000000207947 */ /* 0x000fea0003800000 */
.L_x_51:
[----:B------:R-:W-:-:S04]  /*0c70*/  LOP3.LUT R0, R12, 0x80000000, R11, 0x48, !PT ;  /* 0x800000000c007812 */ /* 0x000fc800078e480b */
[----:B------:R-:W-:Y:S01]  /*0c80*/  LOP3.LUT R0, R0, 0x7f800000, RZ, 0xfc, !PT ;  /* 0x7f80000000007812 */ /* 0x000fe200078efcff */
[----:B------:R-:W-:Y:S06]  /*0c90*/  BRA `(.L_x_56) ;  /* 0x0000000000147947 */ /* 0x000fec0003800000 */
.L_x_50:
[----:B------:R-:W-:Y:S01]  /*0ca0*/  LOP3.LUT R0, R12, 0x80000000, R11, 0x48, !PT ;  /* 0x800000000c007812 */ /* 0x000fe200078e480b */
[----:B------:R-:W-:Y:S06]  /*0cb0*/  BRA `(.L_x_56) ;  /* 0x00000000000c7947 */ /* 0x000fec0003800000 */
.L_x_49:
[----:B------:R-:W0:Y:S01]  /*0cc0*/  MUFU.RSQ R0, -QNAN ;  /* 0xffc0000000007908 */ /* 0x000e220000001400 */
[----:B------:R-:W-:Y:S05]  /*0cd0*/  BRA `(.L_x_56) ;  /* 0x0000000000047947 */ /* 0x000fea0003800000 */
.L_x_48:
[----:B------:R-:W-:-:S07]  /*0ce0*/  FADD.FTZ R0, R0, R3 ;  /* 0x0000000300007221 */ /* 0x000fce0000010000 */
.L_x_56:
[----:B------:R-:W-:Y:S05]  /*0cf0*/  BSYNC.RECONVERGENT B1 ;  /* 0x0000000000017941 */ /* 0x000fea0003800200 */
.L_x_46:
[----:B------:R-:W-:Y:S01]  /*0d00*/  MOV R8, R6 ;  /* 0x0000000600087202 */ /* 0x000fe20000000f00 */
[----:B------:R-:W-:-:S04]  /*0d10*/  IMAD.MOV.U32 R9, RZ, RZ, 0x0 ;  /* 0x00000000ff097424 */ /* 0x000fc800078e00ff */
[----:B0-----:R-:W-:Y:S05]  /*0d20*/  RET.REL.NODEC R8 `(_Z31clocs_compute_iou_sparse_kerneliPKfiS0_S0_S0_S0_Pf) ;  /* 0xfffffff008b47950 */ /* 0x001fea0003c3ffff */
.L_x_57:
        /* <DEDUP_REMOVED lines=13> */
.L_x_61:


//--------------------- .nv.shared.reserved.0     --------------------------
	.section	.nv.shared.reserved.0,"aw",@nobits
	.weak		__nv_reservedSMEM_offset_0_alias
	.size		__nv_reservedSMEM_offset_0_alias, 0, 64
	.other		__nv_reservedSMEM_offset_0_alias,@"STO_CUDA_RESERVED_SHARED STV_DEFAULT"
__nv_reservedSMEM_offset_0_alias:
	.zero		0
	.zero		64


//--------------------- .nv.constant0._Z21cos_similarity_kernelPKfS0_iiiPf --------------------------
	.section	.nv.constant0._Z21cos_similarity_kernelPKfS0_iiiPf,"a",@progbits
	.sectionflags	@""
	.align	4
.nv.constant0._Z21cos_similarity_kernelPKfS0_iiiPf:
	.zero		936


//--------------------- .nv.constant0._Z30clocs_compute_iou_dense_kerneliPKfiS0_PKiS0_S0_S0_PfPiS4_ --------------------------
	.section	.nv.constant0._Z30clocs_compute_iou_dense_kerneliPKfiS0_PKiS0_S0_S0_PfPiS4_,"a",@progbits
	.sectionflags	@""
	.align	4
.nv.constant0._Z30clocs_compute_iou_dense_kerneliPKfiS0_PKiS0_S0_S0_PfPiS4_:
	.zero		984


//--------------------- .nv.constant0._Z31clocs_compute_iou_sparse_kerneliPKfiS0_S0_S0_S0_Pf --------------------------
	.section	.nv.constant0._Z31clocs_compute_iou_sparse_kerneliPKfiS0_S0_S0_S0_Pf,"a",@progbits
	.sectionflags	@""
	.align	4
.nv.constant0._Z31clocs_compute_iou_sparse_kerneliPKfiS0_S0_S0_S0_Pf:
	.zero		960


//--------------------- SYMBOLS --------------------------

	.type		.nv.reservedSmem.offset0,@object
	.size		.nv.reservedSmem.offset0,0x4
